//
// Generated by NVIDIA NVVM Compiler
//
// Compiler Build ID: CL-36424714
// Cuda compilation tools, release 13.0, V13.0.88
// Based on NVVM 20.0.0
//

.version 9.0
.target sm_100
.address_size 64

	// .globl	_Z13argmax_kernelPKfiPiPKii

.visible .entry _Z13argmax_kernelPKfiPiPKii(
	.param .u64 .ptr .align 1 _Z13argmax_kernelPKfiPiPKii_param_0,
	.param .u32 _Z13argmax_kernelPKfiPiPKii_param_1,
	.param .u64 .ptr .align 1 _Z13argmax_kernelPKfiPiPKii_param_2,
	.param .u64 .ptr .align 1 _Z13argmax_kernelPKfiPiPKii_param_3,
	.param .u32 _Z13argmax_kernelPKfiPiPKii_param_4
)
{
	.reg .pred 	%p<60>;
	.reg .b32 	%r<409>;
	.reg .b32 	%f<71>;
	.reg .b64 	%rd<153>;

	ld.param.u64 	%rd12, [_Z13argmax_kernelPKfiPiPKii_param_0];
	ld.param.u32 	%r361, [_Z13argmax_kernelPKfiPiPKii_param_1];
	ld.param.u64 	%rd13, [_Z13argmax_kernelPKfiPiPKii_param_3];
	ld.param.u32 	%r147, [_Z13argmax_kernelPKfiPiPKii_param_4];
	cvta.to.global.u64 	%rd1, %rd12;
	cvta.to.global.u64 	%rd2, %rd13;
	mul.wide.s32 	%rd14, %r361, 4;
	add.s64 	%rd15, %rd2, %rd14;
	ld.global.u32 	%r1, [%rd15];
	setp.lt.s32 	%p1, %r361, 1;
	mov.b32 	%r357, 1;
	@%p1 bra 	$L__BB0_13;
	and.b32  	%r2, %r361, 15;
	setp.lt.u32 	%p2, %r361, 16;
	mov.b32 	%r357, 1;
	mov.b32 	%r347, 0;
	@%p2 bra 	$L__BB0_4;
	and.b32  	%r347, %r361, 2147483632;
	neg.s32 	%r358, %r347;
	add.s64 	%rd152, %rd2, 32;
	mov.b32 	%r357, 1;
$L__BB0_3:
	.pragma "nounroll";
	ld.global.u32 	%r153, [%rd152+-32];
	mul.lo.s32 	%r154, %r153, %r357;
	ld.global.u32 	%r155, [%rd152+-28];
	mul.lo.s32 	%r156, %r155, %r154;
	ld.global.u32 	%r157, [%rd152+-24];
	mul.lo.s32 	%r158, %r157, %r156;
	ld.global.u32 	%r159, [%rd152+-20];
	mul.lo.s32 	%r160, %r159, %r158;
	ld.global.u32 	%r161, [%rd152+-16];
	mul.lo.s32 	%r162, %r161, %r160;
	ld.global.u32 	%r163, [%rd152+-12];
	mul.lo.s32 	%r164, %r163, %r162;
	ld.global.u32 	%r165, [%rd152+-8];
	mul.lo.s32 	%r166, %r165, %r164;
	ld.global.u32 	%r167, [%rd152+-4];
	mul.lo.s32 	%r168, %r167, %r166;
	ld.global.u32 	%r169, [%rd152];
	mul.lo.s32 	%r170, %r169, %r168;
	ld.global.u32 	%r171, [%rd152+4];
	mul.lo.s32 	%r172, %r171, %r170;
	ld.global.u32 	%r173, [%rd152+8];
	mul.lo.s32 	%r174, %r173, %r172;
	ld.global.u32 	%r175, [%rd152+12];
	mul.lo.s32 	%r176, %r175, %r174;
	ld.global.u32 	%r177, [%rd152+16];
	mul.lo.s32 	%r178, %r177, %r176;
	ld.global.u32 	%r179, [%rd152+20];
	mul.lo.s32 	%r180, %r179, %r178;
	ld.global.u32 	%r181, [%rd152+24];
	mul.lo.s32 	%r182, %r181, %r180;
	ld.global.u32 	%r183, [%rd152+28];
	mul.lo.s32 	%r357, %r183, %r182;
	add.s32 	%r358, %r358, 16;
	add.s64 	%rd152, %rd152, 64;
	setp.eq.s32 	%p3, %r358, 0;
	@%p3 bra 	$L__BB0_4;
	bra.uni 	$L__BB0_3;
$L__BB0_4:
	setp.eq.s32 	%p4, %r2, 0;
	@%p4 bra 	$L__BB0_13;
	and.b32  	%r8, %r361, 7;
	setp.lt.u32 	%p5, %r2, 8;
	@%p5 bra 	$L__BB0_7;
	mul.wide.u32 	%rd16, %r347, 4;
	add.s64 	%rd17, %rd2, %rd16;
	ld.global.u32 	%r185, [%rd17];
	mul.lo.s32 	%r186, %r185, %r357;
	ld.global.u32 	%r187, [%rd17+4];
	mul.lo.s32 	%r188, %r187, %r186;
	ld.global.u32 	%r189, [%rd17+8];
	mul.lo.s32 	%r190, %r189, %r188;
	ld.global.u32 	%r191, [%rd17+12];
	mul.lo.s32 	%r192, %r191, %r190;
	ld.global.u32 	%r193, [%rd17+16];
	mul.lo.s32 	%r194, %r193, %r192;
	ld.global.u32 	%r195, [%rd17+20];
	mul.lo.s32 	%r196, %r195, %r194;
	ld.global.u32 	%r197, [%rd17+24];
	mul.lo.s32 	%r198, %r197, %r196;
	ld.global.u32 	%r199, [%rd17+28];
	mul.lo.s32 	%r357, %r199, %r198;
	add.s32 	%r347, %r347, 8;
$L__BB0_7:
	setp.eq.s32 	%p6, %r8, 0;
	@%p6 bra 	$L__BB0_13;
	and.b32  	%r14, %r361, 3;
	setp.lt.u32 	%p7, %r8, 4;
	@%p7 bra 	$L__BB0_10;
	mul.wide.u32 	%rd18, %r347, 4;
	add.s64 	%rd19, %rd2, %rd18;
	ld.global.u32 	%r201, [%rd19];
	mul.lo.s32 	%r202, %r201, %r357;
	ld.global.u32 	%r203, [%rd19+4];
	mul.lo.s32 	%r204, %r203, %r202;
	ld.global.u32 	%r205, [%rd19+8];
	mul.lo.s32 	%r206, %r205, %r204;
	ld.global.u32 	%r207, [%rd19+12];
	mul.lo.s32 	%r357, %r207, %r206;
	add.s32 	%r347, %r347, 4;
$L__BB0_10:
	setp.eq.s32 	%p8, %r14, 0;
	@%p8 bra 	$L__BB0_13;
	mul.wide.u32 	%rd20, %r347, 4;
	add.s64 	%rd151, %rd2, %rd20;
	neg.s32 	%r355, %r14;
$L__BB0_12:
	.pragma "nounroll";
	ld.global.u32 	%r208, [%rd151];
	mul.lo.s32 	%r357, %r208, %r357;
	add.s64 	%rd151, %rd151, 4;
	add.s32 	%r355, %r355, 1;
	setp.ne.s32 	%p9, %r355, 0;
	@%p9 bra 	$L__BB0_12;
$L__BB0_13:
	add.s32 	%r368, %r361, 1;
	setp.ge.s32 	%p10, %r368, %r147;
	mov.b32 	%r376, 1;
	@%p10 bra 	$L__BB0_27;
	not.b32 	%r212, %r361;
	add.s32 	%r27, %r147, %r212;
	sub.s32 	%r213, %r147, %r361;
	add.s32 	%r214, %r213, -2;
	and.b32  	%r28, %r27, 15;
	setp.lt.u32 	%p11, %r214, 15;
	mov.b32 	%r376, 1;
	@%p11 bra 	$L__BB0_18;
	and.b32  	%r216, %r27, -16;
	neg.s32 	%r360, %r216;
	add.s64 	%rd7, %rd2, 32;
	mov.b32 	%r376, 1;
$L__BB0_16:
	.pragma "nounroll";
	mul.wide.s32 	%rd21, %r368, 4;
	add.s64 	%rd22, %rd7, %rd21;
	ld.global.u32 	%r217, [%rd22+-32];
	mul.lo.s32 	%r218, %r217, %r376;
	ld.global.u32 	%r219, [%rd22+-28];
	mul.lo.s32 	%r220, %r219, %r218;
	ld.global.u32 	%r221, [%rd22+-24];
	mul.lo.s32 	%r222, %r221, %r220;
	ld.global.u32 	%r223, [%rd22+-20];
	mul.lo.s32 	%r224, %r223, %r222;
	ld.global.u32 	%r225, [%rd22+-16];
	mul.lo.s32 	%r226, %r225, %r224;
	ld.global.u32 	%r227, [%rd22+-12];
	mul.lo.s32 	%r228, %r227, %r226;
	ld.global.u32 	%r229, [%rd22+-8];
	mul.lo.s32 	%r230, %r229, %r228;
	ld.global.u32 	%r231, [%rd22+-4];
	mul.lo.s32 	%r232, %r231, %r230;
	ld.global.u32 	%r233, [%rd22];
	mul.lo.s32 	%r234, %r233, %r232;
	ld.global.u32 	%r235, [%rd22+4];
	mul.lo.s32 	%r236, %r235, %r234;
	ld.global.u32 	%r237, [%rd22+8];
	mul.lo.s32 	%r238, %r237, %r236;
	ld.global.u32 	%r239, [%rd22+12];
	mul.lo.s32 	%r240, %r239, %r238;
	ld.global.u32 	%r241, [%rd22+16];
	mul.lo.s32 	%r242, %r241, %r240;
	ld.global.u32 	%r243, [%rd22+20];
	mul.lo.s32 	%r244, %r243, %r242;
	ld.global.u32 	%r245, [%rd22+24];
	mul.lo.s32 	%r246, %r245, %r244;
	ld.global.u32 	%r247, [%rd22+28];
	mul.lo.s32 	%r376, %r247, %r246;
	add.s32 	%r368, %r368, 16;
	add.s32 	%r361, %r361, 16;
	add.s32 	%r360, %r360, 16;
	setp.ne.s32 	%p12, %r360, 0;
	@%p12 bra 	$L__BB0_16;
	add.s32 	%r368, %r361, 1;
$L__BB0_18:
	setp.eq.s32 	%p13, %r28, 0;
	@%p13 bra 	$L__BB0_27;
	and.b32  	%r46, %r27, 7;
	setp.lt.u32 	%p14, %r28, 8;
	@%p14 bra 	$L__BB0_21;
	mul.wide.s32 	%rd23, %r368, 4;
	add.s64 	%rd24, %rd2, %rd23;
	ld.global.u32 	%r249, [%rd24];
	mul.lo.s32 	%r250, %r249, %r376;
	ld.global.u32 	%r251, [%rd24+4];
	mul.lo.s32 	%r252, %r251, %r250;
	ld.global.u32 	%r253, [%rd24+8];
	mul.lo.s32 	%r254, %r253, %r252;
	ld.global.u32 	%r255, [%rd24+12];
	mul.lo.s32 	%r256, %r255, %r254;
	ld.global.u32 	%r257, [%rd24+16];
	mul.lo.s32 	%r258, %r257, %r256;
	ld.global.u32 	%r259, [%rd24+20];
	mul.lo.s32 	%r260, %r259, %r258;
	ld.global.u32 	%r261, [%rd24+24];
	mul.lo.s32 	%r262, %r261, %r260;
	ld.global.u32 	%r263, [%rd24+28];
	mul.lo.s32 	%r376, %r263, %r262;
	add.s32 	%r368, %r368, 8;
$L__BB0_21:
	setp.eq.s32 	%p15, %r46, 0;
	@%p15 bra 	$L__BB0_27;
	and.b32  	%r52, %r27, 3;
	setp.lt.u32 	%p16, %r46, 4;
	@%p16 bra 	$L__BB0_24;
	mul.wide.s32 	%rd25, %r368, 4;
	add.s64 	%rd26, %rd2, %rd25;
	ld.global.u32 	%r265, [%rd26];
	mul.lo.s32 	%r266, %r265, %r376;
	ld.global.u32 	%r267, [%rd26+4];
	mul.lo.s32 	%r268, %r267, %r266;
	ld.global.u32 	%r269, [%rd26+8];
	mul.lo.s32 	%r270, %r269, %r268;
	ld.global.u32 	%r271, [%rd26+12];
	mul.lo.s32 	%r376, %r271, %r270;
	add.s32 	%r368, %r368, 4;
$L__BB0_24:
	setp.eq.s32 	%p17, %r52, 0;
	@%p17 bra 	$L__BB0_27;
	neg.s32 	%r373, %r52;
$L__BB0_26:
	.pragma "nounroll";
	mul.wide.s32 	%rd27, %r368, 4;
	add.s64 	%rd28, %rd2, %rd27;
	ld.global.u32 	%r272, [%rd28];
	mul.lo.s32 	%r376, %r272, %r376;
	add.s32 	%r368, %r368, 1;
	add.s32 	%r373, %r373, 1;
	setp.ne.s32 	%p18, %r373, 0;
	@%p18 bra 	$L__BB0_26;
$L__BB0_27:
	mov.u32 	%r66, %ctaid.x;
	mov.u32 	%r273, %ctaid.y;
	setp.ge.s32 	%p19, %r66, %r357;
	setp.ge.s32 	%p20, %r273, %r376;
	or.pred  	%p21, %p19, %p20;
	@%p21 bra 	$L__BB0_42;
	mul.lo.s32 	%r275, %r1, %r66;
	mul.lo.s32 	%r276, %r275, %r376;
	cvt.s64.s32 	%rd29, %r276;
	cvt.u64.u32 	%rd30, %r273;
	add.s64 	%rd10, %rd29, %rd30;
	setp.lt.s32 	%p22, %r1, 1;
	mov.b32 	%r408, 0;
	@%p22 bra 	$L__BB0_41;
	setp.lt.u32 	%p23, %r1, 16;
	mov.f32 	%f67, 0fFF7FFFFF;
	mov.b32 	%r399, 0;
	mov.u32 	%r408, %r399;
	@%p23 bra 	$L__BB0_32;
	shl.b32 	%r391, %r376, 1;
	mul.lo.s32 	%r390, %r376, 3;
	shl.b32 	%r389, %r376, 2;
	mul.lo.s32 	%r388, %r376, 5;
	mul.lo.s32 	%r387, %r376, 6;
	mul.lo.s32 	%r386, %r376, 7;
	shl.b32 	%r385, %r376, 3;
	mul.lo.s32 	%r384, %r376, 9;
	mul.lo.s32 	%r383, %r376, 10;
	mul.lo.s32 	%r382, %r376, 11;
	mul.lo.s32 	%r381, %r376, 12;
	mul.lo.s32 	%r380, %r376, 13;
	mul.lo.s32 	%r379, %r376, 14;
	mul.lo.s32 	%r378, %r376, 15;
	mov.f32 	%f67, 0fFF7FFFFF;
	mov.b32 	%r377, 0;
	mov.u32 	%r392, %r376;
	mov.u32 	%r393, %r377;
	mov.u32 	%r408, %r377;
$L__BB0_31:
	.pragma "nounroll";
	cvt.s64.s32 	%rd31, %r377;
	add.s64 	%rd32, %rd10, %rd31;
	shl.b64 	%rd33, %rd32, 2;
	add.s64 	%rd34, %rd1, %rd33;
	ld.global.f32 	%f12, [%rd34];
	setp.gt.f32 	%p24, %f12, %f67;
	selp.f32 	%f13, %f12, %f67, %p24;
	selp.b32 	%r280, %r393, %r408, %p24;
	cvt.s64.s32 	%rd35, %r392;
	add.s64 	%rd36, %rd10, %rd35;
	shl.b64 	%rd37, %rd36, 2;
	add.s64 	%rd38, %rd1, %rd37;
	ld.global.f32 	%f14, [%rd38];
	setp.gt.f32 	%p25, %f14, %f13;
	selp.f32 	%f15, %f14, %f13, %p25;
	add.s32 	%r281, %r393, 1;
	selp.b32 	%r282, %r281, %r280, %p25;
	cvt.s64.s32 	%rd39, %r391;
	add.s64 	%rd40, %rd10, %rd39;
	shl.b64 	%rd41, %rd40, 2;
	add.s64 	%rd42, %rd1, %rd41;
	ld.global.f32 	%f16, [%rd42];
	setp.gt.f32 	%p26, %f16, %f15;
	selp.f32 	%f17, %f16, %f15, %p26;
	add.s32 	%r283, %r393, 2;
	selp.b32 	%r284, %r283, %r282, %p26;
	cvt.s64.s32 	%rd43, %r390;
	add.s64 	%rd44, %rd10, %rd43;
	shl.b64 	%rd45, %rd44, 2;
	add.s64 	%rd46, %rd1, %rd45;
	ld.global.f32 	%f18, [%rd46];
	setp.gt.f32 	%p27, %f18, %f17;
	selp.f32 	%f19, %f18, %f17, %p27;
	add.s32 	%r285, %r393, 3;
	selp.b32 	%r286, %r285, %r284, %p27;
	cvt.s64.s32 	%rd47, %r389;
	add.s64 	%rd48, %rd10, %rd47;
	shl.b64 	%rd49, %rd48, 2;
	add.s64 	%rd50, %rd1, %rd49;
	ld.global.f32 	%f20, [%rd50];
	setp.gt.f32 	%p28, %f20, %f19;
	selp.f32 	%f21, %f20, %f19, %p28;
	add.s32 	%r287, %r393, 4;
	selp.b32 	%r288, %r287, %r286, %p28;
	cvt.s64.s32 	%rd51, %r388;
	add.s64 	%rd52, %rd10, %rd51;
	shl.b64 	%rd53, %rd52, 2;
	add.s64 	%rd54, %rd1, %rd53;
	ld.global.f32 	%f22, [%rd54];
	setp.gt.f32 	%p29, %f22, %f21;
	selp.f32 	%f23, %f22, %f21, %p29;
	add.s32 	%r289, %r393, 5;
	selp.b32 	%r290, %r289, %r288, %p29;
	cvt.s64.s32 	%rd55, %r387;
	add.s64 	%rd56, %rd10, %rd55;
	shl.b64 	%rd57, %rd56, 2;
	add.s64 	%rd58, %rd1, %rd57;
	ld.global.f32 	%f24, [%rd58];
	setp.gt.f32 	%p30, %f24, %f23;
	selp.f32 	%f25, %f24, %f23, %p30;
	add.s32 	%r291, %r393, 6;
	selp.b32 	%r292, %r291, %r290, %p30;
	cvt.s64.s32 	%rd59, %r386;
	add.s64 	%rd60, %rd10, %rd59;
	shl.b64 	%rd61, %rd60, 2;
	add.s64 	%rd62, %rd1, %rd61;
	ld.global.f32 	%f26, [%rd62];
	setp.gt.f32 	%p31, %f26, %f25;
	selp.f32 	%f27, %f26, %f25, %p31;
	add.s32 	%r293, %r393, 7;
	selp.b32 	%r294, %r293, %r292, %p31;
	cvt.s64.s32 	%rd63, %r385;
	add.s64 	%rd64, %rd10, %rd63;
	shl.b64 	%rd65, %rd64, 2;
	add.s64 	%rd66, %rd1, %rd65;
	ld.global.f32 	%f28, [%rd66];
	setp.gt.f32 	%p32, %f28, %f27;
	selp.f32 	%f29, %f28, %f27, %p32;
	add.s32 	%r295, %r393, 8;
	selp.b32 	%r296, %r295, %r294, %p32;
	cvt.s64.s32 	%rd67, %r384;
	add.s64 	%rd68, %rd10, %rd67;
	shl.b64 	%rd69, %rd68, 2;
	add.s64 	%rd70, %rd1, %rd69;
	ld.global.f32 	%f30, [%rd70];
	setp.gt.f32 	%p33, %f30, %f29;
	selp.f32 	%f31, %f30, %f29, %p33;
	add.s32 	%r297, %r393, 9;
	selp.b32 	%r298, %r297, %r296, %p33;
	cvt.s64.s32 	%rd71, %r383;
	add.s64 	%rd72, %rd10, %rd71;
	shl.b64 	%rd73, %rd72, 2;
	add.s64 	%rd74, %rd1, %rd73;
	ld.global.f32 	%f32, [%rd74];
	setp.gt.f32 	%p34, %f32, %f31;
	selp.f32 	%f33, %f32, %f31, %p34;
	add.s32 	%r299, %r393, 10;
	selp.b32 	%r300, %r299, %r298, %p34;
	cvt.s64.s32 	%rd75, %r382;
	add.s64 	%rd76, %rd10, %rd75;
	shl.b64 	%rd77, %rd76, 2;
	add.s64 	%rd78, %rd1, %rd77;
	ld.global.f32 	%f34, [%rd78];
	setp.gt.f32 	%p35, %f34, %f33;
	selp.f32 	%f35, %f34, %f33, %p35;
	add.s32 	%r301, %r393, 11;
	selp.b32 	%r302, %r301, %r300, %p35;
	cvt.s64.s32 	%rd79, %r381;
	add.s64 	%rd80, %rd10, %rd79;
	shl.b64 	%rd81, %rd80, 2;
	add.s64 	%rd82, %rd1, %rd81;
	ld.global.f32 	%f36, [%rd82];
	setp.gt.f32 	%p36, %f36, %f35;
	selp.f32 	%f37, %f36, %f35, %p36;
	add.s32 	%r303, %r393, 12;
	selp.b32 	%r304, %r303, %r302, %p36;
	cvt.s64.s32 	%rd83, %r380;
	add.s64 	%rd84, %rd10, %rd83;
	shl.b64 	%rd85, %rd84, 2;
	add.s64 	%rd86, %rd1, %rd85;
	ld.global.f32 	%f38, [%rd86];
	setp.gt.f32 	%p37, %f38, %f37;
	selp.f32 	%f39, %f38, %f37, %p37;
	add.s32 	%r305, %r393, 13;
	selp.b32 	%r306, %r305, %r304, %p37;
	cvt.s64.s32 	%rd87, %r379;
	add.s64 	%rd88, %rd10, %rd87;
	shl.b64 	%rd89, %rd88, 2;
	add.s64 	%rd90, %rd1, %rd89;
	ld.global.f32 	%f40, [%rd90];
	setp.gt.f32 	%p38, %f40, %f39;
	selp.f32 	%f41, %f40, %f39, %p38;
	add.s32 	%r307, %r393, 14;
	selp.b32 	%r308, %r307, %r306, %p38;
	cvt.s64.s32 	%rd91, %r378;
	add.s64 	%rd92, %rd10, %rd91;
	shl.b64 	%rd93, %rd92, 2;
	add.s64 	%rd94, %rd1, %rd93;
	ld.global.f32 	%f42, [%rd94];
	setp.gt.f32 	%p39, %f42, %f41;
	selp.f32 	%f67, %f42, %f41, %p39;
	add.s32 	%r309, %r393, 15;
	selp.b32 	%r408, %r309, %r308, %p39;
	shl.b32 	%r310, %r376, 4;
	add.s32 	%r392, %r392, %r310;
	add.s32 	%r391, %r391, %r310;
	add.s32 	%r390, %r390, %r310;
	add.s32 	%r389, %r389, %r310;
	add.s32 	%r388, %r388, %r310;
	add.s32 	%r387, %r387, %r310;
	add.s32 	%r386, %r386, %r310;
	add.s32 	%r385, %r385, %r310;
	add.s32 	%r384, %r384, %r310;
	add.s32 	%r383, %r383, %r310;
	add.s32 	%r382, %r382, %r310;
	add.s32 	%r381, %r381, %r310;
	add.s32 	%r380, %r380, %r310;
	add.s32 	%r379, %r379, %r310;
	add.s32 	%r378, %r378, %r310;
	add.s32 	%r377, %r377, %r310;
	add.s32 	%r393, %r393, 16;
	and.b32  	%r399, %r1, 2147483632;
	setp.ne.s32 	%p40, %r393, %r399;
	@%p40 bra 	$L__BB0_31;
$L__BB0_32:
	and.b32  	%r122, %r1, 15;
	setp.eq.s32 	%p41, %r122, 0;
	@%p41 bra 	$L__BB0_41;
	and.b32  	%r123, %r1, 7;
	setp.lt.u32 	%p42, %r122, 8;
	@%p42 bra 	$L__BB0_35;
	mul.lo.s32 	%r312, %r399, %r376;
	cvt.s64.s32 	%rd95, %r312;
	add.s64 	%rd96, %rd10, %rd95;
	shl.b64 	%rd97, %rd96, 2;
	add.s64 	%rd98, %rd1, %rd97;
	ld.global.f32 	%f43, [%rd98];
	setp.gt.f32 	%p43, %f43, %f67;
	selp.f32 	%f44, %f43, %f67, %p43;
	selp.b32 	%r313, %r399, %r408, %p43;
	add.s32 	%r314, %r399, 1;
	add.s32 	%r315, %r312, %r376;
	cvt.s64.s32 	%rd99, %r315;
	add.s64 	%rd100, %rd10, %rd99;
	shl.b64 	%rd101, %rd100, 2;
	add.s64 	%rd102, %rd1, %rd101;
	ld.global.f32 	%f45, [%rd102];
	setp.gt.f32 	%p44, %f45, %f44;
	selp.f32 	%f46, %f45, %f44, %p44;
	selp.b32 	%r316, %r314, %r313, %p44;
	add.s32 	%r317, %r399, 2;
	add.s32 	%r318, %r315, %r376;
	cvt.s64.s32 	%rd103, %r318;
	add.s64 	%rd104, %rd10, %rd103;
	shl.b64 	%rd105, %rd104, 2;
	add.s64 	%rd106, %rd1, %rd105;
	ld.global.f32 	%f47, [%rd106];
	setp.gt.f32 	%p45, %f47, %f46;
	selp.f32 	%f48, %f47, %f46, %p45;
	selp.b32 	%r319, %r317, %r316, %p45;
	add.s32 	%r320, %r399, 3;
	add.s32 	%r321, %r318, %r376;
	cvt.s64.s32 	%rd107, %r321;
	add.s64 	%rd108, %rd10, %rd107;
	shl.b64 	%rd109, %rd108, 2;
	add.s64 	%rd110, %rd1, %rd109;
	ld.global.f32 	%f49, [%rd110];
	setp.gt.f32 	%p46, %f49, %f48;
	selp.f32 	%f50, %f49, %f48, %p46;
	selp.b32 	%r322, %r320, %r319, %p46;
	add.s32 	%r323, %r399, 4;
	add.s32 	%r324, %r321, %r376;
	cvt.s64.s32 	%rd111, %r324;
	add.s64 	%rd112, %rd10, %rd111;
	shl.b64 	%rd113, %rd112, 2;
	add.s64 	%rd114, %rd1, %rd113;
	ld.global.f32 	%f51, [%rd114];
	setp.gt.f32 	%p47, %f51, %f50;
	selp.f32 	%f52, %f51, %f50, %p47;
	selp.b32 	%r325, %r323, %r322, %p47;
	add.s32 	%r326, %r399, 5;
	add.s32 	%r327, %r324, %r376;
	cvt.s64.s32 	%rd115, %r327;
	add.s64 	%rd116, %rd10, %rd115;
	shl.b64 	%rd117, %rd116, 2;
	add.s64 	%rd118, %rd1, %rd117;
	ld.global.f32 	%f53, [%rd118];
	setp.gt.f32 	%p48, %f53, %f52;
	selp.f32 	%f54, %f53, %f52, %p48;
	selp.b32 	%r328, %r326, %r325, %p48;
	add.s32 	%r329, %r399, 6;
	add.s32 	%r330, %r327, %r376;
	cvt.s64.s32 	%rd119, %r330;
	add.s64 	%rd120, %rd10, %rd119;
	shl.b64 	%rd121, %rd120, 2;
	add.s64 	%rd122, %rd1, %rd121;
	ld.global.f32 	%f55, [%rd122];
	setp.gt.f32 	%p49, %f55, %f54;
	selp.f32 	%f56, %f55, %f54, %p49;
	selp.b32 	%r331, %r329, %r328, %p49;
	add.s32 	%r332, %r399, 7;
	add.s32 	%r333, %r330, %r376;
	cvt.s64.s32 	%rd123, %r333;
	add.s64 	%rd124, %rd10, %rd123;
	shl.b64 	%rd125, %rd124, 2;
	add.s64 	%rd126, %rd1, %rd125;
	ld.global.f32 	%f57, [%rd126];
	setp.gt.f32 	%p50, %f57, %f56;
	selp.f32 	%f67, %f57, %f56, %p50;
	selp.b32 	%r408, %r332, %r331, %p50;
	add.s32 	%r399, %r399, 8;
$L__BB0_35:
	setp.eq.s32 	%p51, %r123, 0;
	@%p51 bra 	$L__BB0_41;
	and.b32  	%r129, %r1, 3;
	setp.lt.u32 	%p52, %r123, 4;
	@%p52 bra 	$L__BB0_38;
	mul.lo.s32 	%r335, %r399, %r376;
	cvt.s64.s32 	%rd127, %r335;
	add.s64 	%rd128, %rd10, %rd127;
	shl.b64 	%rd129, %rd128, 2;
	add.s64 	%rd130, %rd1, %rd129;
	ld.global.f32 	%f58, [%rd130];
	setp.gt.f32 	%p53, %f58, %f67;
	selp.f32 	%f59, %f58, %f67, %p53;
	selp.b32 	%r336, %r399, %r408, %p53;
	add.s32 	%r337, %r399, 1;
	add.s32 	%r338, %r335, %r376;
	cvt.s64.s32 	%rd131, %r338;
	add.s64 	%rd132, %rd10, %rd131;
	shl.b64 	%rd133, %rd132, 2;
	add.s64 	%rd134, %rd1, %rd133;
	ld.global.f32 	%f60, [%rd134];
	setp.gt.f32 	%p54, %f60, %f59;
	selp.f32 	%f61, %f60, %f59, %p54;
	selp.b32 	%r339, %r337, %r336, %p54;
	add.s32 	%r340, %r399, 2;
	add.s32 	%r341, %r338, %r376;
	cvt.s64.s32 	%rd135, %r341;
	add.s64 	%rd136, %rd10, %rd135;
	shl.b64 	%rd137, %rd136, 2;
	add.s64 	%rd138, %rd1, %rd137;
	ld.global.f32 	%f62, [%rd138];
	setp.gt.f32 	%p55, %f62, %f61;
	selp.f32 	%f63, %f62, %f61, %p55;
	selp.b32 	%r342, %r340, %r339, %p55;
	add.s32 	%r343, %r399, 3;
	add.s32 	%r344, %r341, %r376;
	cvt.s64.s32 	%rd139, %r344;
	add.s64 	%rd140, %rd10, %rd139;
	shl.b64 	%rd141, %rd140, 2;
	add.s64 	%rd142, %rd1, %rd141;
	ld.global.f32 	%f64, [%rd142];
	setp.gt.f32 	%p56, %f64, %f63;
	selp.f32 	%f67, %f64, %f63, %p56;
	selp.b32 	%r408, %r343, %r342, %p56;
	add.s32 	%r399, %r399, 4;
$L__BB0_38:
	setp.eq.s32 	%p57, %r129, 0;
	@%p57 bra 	$L__BB0_41;
	mul.lo.s32 	%r405, %r376, %r399;
	neg.s32 	%r404, %r129;
$L__BB0_40:
	.pragma "nounroll";
	cvt.s64.s32 	%rd143, %r405;
	add.s64 	%rd144, %rd10, %rd143;
	shl.b64 	%rd145, %rd144, 2;
	add.s64 	%rd146, %rd1, %rd145;
	ld.global.f32 	%f65, [%rd146];
	setp.gt.f32 	%p58, %f65, %f67;
	selp.f32 	%f67, %f65, %f67, %p58;
	selp.b32 	%r408, %r399, %r408, %p58;
	add.s32 	%r399, %r399, 1;
	add.s32 	%r405, %r405, %r376;
	add.s32 	%r404, %r404, 1;
	setp.ne.s32 	%p59, %r404, 0;
	@%p59 bra 	$L__BB0_40;
$L__BB0_41:
	ld.param.u64 	%rd150, [_Z13argmax_kernelPKfiPiPKii_param_2];
	mad.lo.s32 	%r345, %r376, %r66, %r273;
	cvta.to.global.u64 	%rd147, %rd150;
	mul.wide.u32 	%rd148, %r345, 4;
	add.s64 	%rd149, %rd147, %rd148;
	st.global.u32 	[%rd149], %r408;
$L__BB0_42:
	ret;

}


// ===== COMPILED SASS (sm_100) =====

	.target	sm_100

	.elftype	@"ET_EXEC"


//--------------------- .note.nv.tkinfo           --------------------------
	.section	.note.nv.tkinfo,"",@"SHT_NOTE"
	.sectionflags	@"SHF_NOTE_NV_TKINFO"
	.tkinfo
        /*0018*/ 	.word	0x00000002
        /*0030*/ 	.string	""
        /*0030*/ 	.string	"ptxas"
        /*0030*/ 	.string	"Cuda compilation tools, release 13.0, V13.0.88"
        /*0030*/ 	.string	"Build cuda_13.0.r13.0/compiler.36424714_0"
        /*0030*/ 	.string	"-arch sm_100 -m 64 "



//--------------------- .note.nv.cuinfo           --------------------------
	.section	.note.nv.cuinfo,"",@"SHT_NOTE"
	.sectionflags	@"SHF_NOTE_NV_CUINFO"
        /*0018*/ 	.short	0x0002
        /*001a*/ 	.short	0x0064
        /*001c*/ 	.short	0x0082
	.zero		2


//--------------------- .nv.info                  --------------------------
	.section	.nv.info,"",@"SHT_CUDA_INFO"
	.align	4


	//----- nvinfo : EIATTR_REGCOUNT
	.align		4
        /*0000*/ 	.byte	0x04, 0x2f
        /*0002*/ 	.short	(.L_1 - .L_0)
	.align		4
.L_0:
        /*0004*/ 	.word	index@(_Z13argmax_kernelPKfiPiPKii)
        /*0008*/ 	.word	0x00000024


	//----- nvinfo : EIATTR_FRAME_SIZE
	.align		4
.L_1:
        /*000c*/ 	.byte	0x04, 0x11
        /*000e*/ 	.short	(.L_3 - .L_2)
	.align		4
.L_2:
        /*0010*/ 	.word	index@(_Z13argmax_kernelPKfiPiPKii)
        /*0014*/ 	.word	0x00000000


	//----- nvinfo : EIATTR_MIN_STACK_SIZE
	.align		4
.L_3:
        /*0018*/ 	.byte	0x04, 0x12
        /*001a*/ 	.short	(.L_5 - .L_4)
	.align		4
.L_4:
        /*001c*/ 	.word	index@(_Z13argmax_kernelPKfiPiPKii)
        /*0020*/ 	.word	0x00000000
.L_5:


//--------------------- .nv.compat                --------------------------
	.section	.nv.compat,"",@"SHT_CUDA_COMPAT_INFO"
	.align	4
        /*0000*/ 	.byte	0x02, 0x09, 0x00, 0x00, 0x02, 0x02, 0x01, 0x00, 0x02, 0x05, 0x05, 0x00, 0x03, 0x07, 0x01, 0x01
        /*0010*/ 	.byte	0x02, 0x03, 0x00, 0x00, 0x02, 0x06, 0x01, 0x00, 0x04, 0x0b, 0x08, 0x00, 0x09, 0x00, 0x00, 0x00
        /*0020*/ 	.byte	0x00, 0x00, 0x00, 0x00


//--------------------- .nv.info._Z13argmax_kernelPKfiPiPKii --------------------------
	.section	.nv.info._Z13argmax_kernelPKfiPiPKii,"",@"SHT_CUDA_INFO"
	.sectionflags	@""
	.align	4


	//----- nvinfo : EIATTR_CUDA_API_VERSION
	.align		4
        /*0000*/ 	.byte	0x04, 0x37
        /*0002*/ 	.short	(.L_7 - .L_6)
.L_6:
        /*0004*/ 	.word	0x00000082


	//----- nvinfo : EIATTR_KPARAM_INFO
	.align		4
.L_7:
        /*0008*/ 	.byte	0x04, 0x17
        /*000a*/ 	.short	(.L_9 - .L_8)
.L_8:
        /*000c*/ 	.word	0x00000000
        /*0010*/ 	.short	0x0004
        /*0012*/ 	.short	0x0020
        /*0014*/ 	.byte	0x00, 0xf0, 0x11, 0x00


	//----- nvinfo : EIATTR_KPARAM_INFO
	.align		4
.L_9:
        /*0018*/ 	.byte	0x04, 0x17
        /*001a*/ 	.short	(.L_11 - .L_10)
.L_10:
        /*001c*/ 	.word	0x00000000
        /*0020*/ 	.short	0x0003
        /*0022*/ 	.short	0x0018
        /*0024*/ 	.byte	0x00, 0xf5, 0x21, 0x00


	//----- nvinfo : EIATTR_KPARAM_INFO
	.align		4
.L_11:
        /*0028*/ 	.byte	0x04, 0x17
        /*002a*/ 	.short	(.L_13 - .L_12)
.L_12:
        /*002c*/ 	.word	0x00000000
        /*0030*/ 	.short	0x0002
        /*0032*/ 	.short	0x0010
        /*0034*/ 	.byte	0x00, 0xf5, 0x21, 0x00


	//----- nvinfo : EIATTR_KPARAM_INFO
	.align		4
.L_13:
        /*0038*/ 	.byte	0x04, 0x17
        /*003a*/ 	.short	(.L_15 - .L_14)
.L_14:
        /*003c*/ 	.word	0x00000000
        /*0040*/ 	.short	0x0001
        /*0042*/ 	.short	0x0008
        /*0044*/ 	.byte	0x00, 0xf0, 0x11, 0x00


	//----- nvinfo : EIATTR_KPARAM_INFO
	.align		4
.L_15:
        /*0048*/ 	.byte	0x04, 0x17
        /*004a*/ 	.short	(.L_17 - .L_16)
.L_16:
        /*004c*/ 	.word	0x00000000
        /*0050*/ 	.short	0x0000
        /*0052*/ 	.short	0x0000
        /*0054*/ 	.byte	0x00, 0xf5, 0x21, 0x00


	//----- nvinfo : EIATTR_SPARSE_MMA_MASK
	.align		4
.L_17:
        /*0058*/ 	.byte	0x03, 0x50
        /*005a*/ 	.short	0x0000


	//----- nvinfo : EIATTR_MAXREG_COUNT
	.align		4
        /*005c*/ 	.byte	0x03, 0x1b
        /*005e*/ 	.short	0x00ff


	//----- nvinfo : EIATTR_MERCURY_ISA_VERSION
	.align		4
        /*0060*/ 	.byte	0x03, 0x5f
        /*0062*/ 	.short	0x0101


	//----- nvinfo : EIATTR_VRC_CTA_INIT_COUNT
	.align		4
        /*0064*/ 	.byte	0x02, 0x4a
	.zero		1
	.zero		1


	//----- nvinfo : EIATTR_EXIT_INSTR_OFFSETS
	.align		4
        /*0068*/ 	.byte	0x04, 0x1c
        /*006a*/ 	.short	(.L_19 - .L_18)


	//   ....[0]....
.L_18:
        /*006c*/ 	.word	0x00000e90


	//   ....[1]....
        /*0070*/ 	.word	0x000024d0


	//----- nvinfo : EIATTR_CBANK_PARAM_SIZE
	.align		4
.L_19:
        /*0074*/ 	.byte	0x03, 0x19
        /*0076*/ 	.short	0x0024


	//----- nvinfo : EIATTR_PARAM_CBANK
	.align		4
        /*0078*/ 	.byte	0x04, 0x0a
        /*007a*/ 	.short	(.L_21 - .L_20)
	.align		4
.L_20:
        /*007c*/ 	.word	index@(.nv.constant0._Z13argmax_kernelPKfiPiPKii)
        /*0080*/ 	.short	0x0380
        /*0082*/ 	.short	0x0024


	//----- nvinfo : EIATTR_SW_WAR
	.align		4
.L_21:
        /*0084*/ 	.byte	0x04, 0x36
        /*0086*/ 	.short	(.L_23 - .L_22)
.L_22:
        /*0088*/ 	.word	0x00000008
.L_23:


//--------------------- .nv.callgraph             --------------------------
	.section	.nv.callgraph,"",@"SHT_CUDA_CALLGRAPH"
	.align	4
	.sectionentsize	8
	.align		4
        /*0000*/ 	.word	0x00000000
	.align		4
        /*0004*/ 	.word	0xffffffff
	.align		4
        /*0008*/ 	.word	0x00000000
	.align		4
        /*000c*/ 	.word	0xfffffffe
	.align		4
        /*0010*/ 	.word	0x00000000
	.align		4
        /*0014*/ 	.word	0xfffffffd
	.align		4
        /*0018*/ 	.word	0x00000000
	.align		4
        /*001c*/ 	.word	0xfffffffc


//--------------------- .text._Z13argmax_kernelPKfiPiPKii --------------------------
	.section	.text._Z13argmax_kernelPKfiPiPKii,"ax",@progbits
	.align	128
        .global         _Z13argmax_kernelPKfiPiPKii
        .type           _Z13argmax_kernelPKfiPiPKii,@function
        .size           _Z13argmax_kernelPKfiPiPKii,(.L_x_19 - _Z13argmax_kernelPKfiPiPKii)
        .other          _Z13argmax_kernelPKfiPiPKii,@"STO_CUDA_ENTRY STV_DEFAULT"
_Z13argmax_kernelPKfiPiPKii:
.text._Z13argmax_kernelPKfiPiPKii:
[----:B------:R-:W-:Y:S08]  /*0000*/  LDC R1, c[0x0][0x37c] ;  /* 0x0000df00ff017b82 */ /* 0x000ff00000000800 */
[----:B------:R-:W0:Y:S01]  /*0010*/  LDC R7, c[0x0][0x388] ;  /* 0x0000e200ff077b82 */ /* 0x000e220000000800 */
[----:B------:R-:W1:Y:S07]  /*0020*/  LDCU.64 UR12, c[0x0][0x358] ;  /* 0x00006b00ff0c77ac */ /* 0x000e6e0008000a00 */
[----:B------:R-:W2:Y:S01]  /*0030*/  LDC.64 R4, c[0x0][0x398] ;  /* 0x0000e600ff047b82 */ /* 0x000ea20000000a00 */
[----:B------:R-:W3:Y:S01]  /*0040*/  LDCU UR4, c[0x0][0x388] ;  /* 0x00007100ff0477ac */ /* 0x000ee20008000800 */
[C---:B0-----:R-:W-:Y:S01]  /*0050*/  ISETP.GE.AND P0, PT, R7.reuse, 0x1, PT ;  /* 0x000000010700780c */ /* 0x041fe20003f06270 */
[----:B--2---:R-:W-:-:S05]  /*0060*/  IMAD.WIDE R4, R7, 0x4, R4 ;  /* 0x0000000407047825 */ /* 0x004fca00078e0204 */
[----:B-1----:R0:W5:Y:S01]  /*0070*/  LDG.E R0, desc[UR12][R4.64] ;  /* 0x0000000c04007981 */ /* 0x002162000c1e1900 */
[----:B------:R-:W-:-:S06]  /*0080*/  IMAD.MOV.U32 R2, RZ, RZ, 0x1 ;  /* 0x00000001ff027424 */ /* 0x000fcc00078e00ff */
[----:B---3--:R-:W-:Y:S05]  /*0090*/  @!P0 BRA `(.L_x_0) ;  /* 0x00000004009c8947 */ /* 0x008fea0003800000 */
[C---:B------:R-:W-:Y:S01]  /*00a0*/  ISETP.GE.U32.AND P0, PT, R7.reuse, 0x10, PT ;  /* 0x000000100700780c */ /* 0x040fe20003f06070 */
[----:B------:R-:W-:Y:S01]  /*00b0*/  IMAD.MOV.U32 R2, RZ, RZ, 0x1 ;  /* 0x00000001ff027424 */ /* 0x000fe200078e00ff */
[----:B------:R-:W-:Y:S01]  /*00c0*/  LOP3.LUT R17, R7, 0xf, RZ, 0xc0, !PT ;  /* 0x0000000f07117812 */ /* 0x000fe200078ec0ff */
[----:B------:R-:W-:-:S03]  /*00d0*/  IMAD.MOV.U32 R3, RZ, RZ, RZ ;  /* 0x000000ffff037224 */ /* 0x000fc600078e00ff */
[----:B------:R-:W-:-:S07]  /*00e0*/  ISETP.NE.AND P1, PT, R17, RZ, PT ;  /* 0x000000ff1100720c */ /* 0x000fce0003f25270 */
[----:B------:R-:W-:Y:S06]  /*00f0*/  @!P0 BRA `(.L_x_1) ;  /* 0x0000000000b48947 */ /* 0x000fec0003800000 */
[----:B------:R-:W1:Y:S01]  /*0100*/  LDCU.64 UR6, c[0x0][0x398] ;  /* 0x00007300ff0677ac */ /* 0x000e620008000a00 */
[----:B------:R-:W-:Y:S01]  /*0110*/  LOP3.LUT R3, R7, 0x7ffffff0, RZ, 0xc0, !PT ;  /* 0x7ffffff007037812 */ /* 0x000fe200078ec0ff */
[----:B------:R-:W-:-:S04]  /*0120*/  IMAD.MOV.U32 R2, RZ, RZ, 0x1 ;  /* 0x00000001ff027424 */ /* 0x000fc800078e00ff */
[----:B------:R-:W-:Y:S01]  /*0130*/  IMAD.MOV R19, RZ, RZ, -R3 ;  /* 0x000000ffff137224 */ /* 0x000fe200078e0a03 */
[----:B-1----:R-:W-:-:S04]  /*0140*/  UIADD3 UR5, UP0, UPT, UR6, 0x20, URZ ;  /* 0x0000002006057890 */ /* 0x002fc8000ff1e0ff */
[----:B------:R-:W-:Y:S02]  /*0150*/  UIADD3.X UR6, UPT, UPT, URZ, UR7, URZ, UP0, !UPT ;  /* 0x00000007ff067290 */ /* 0x000fe400087fe4ff */
[----:B0-----:R-:W-:-:S04]  /*0160*/  IMAD.U32 R4, RZ, RZ, UR5 ;  /* 0x00000005ff047e24 */ /* 0x001fc8000f8e00ff */
[----:B------:R-:W-:-:S07]  /*0170*/  IMAD.U32 R5, RZ, RZ, UR6 ;  /* 0x00000006ff057e24 */ /* 0x000fce000f8e00ff */
.L_x_2:
[----:B------:R-:W2:Y:S04]  /*0180*/  LDG.E R15, desc[UR12][R4.64+-0x20] ;  /* 0xffffe00c040f7981 */ /* 0x000ea8000c1e1900 */
[----:B------:R-:W3:Y:S04]  /*0190*/  LDG.E R16, desc[UR12][R4.64+-0x1c] ;  /* 0xffffe40c04107981 */ /* 0x000ee8000c1e1900 */
[----:B------:R-:W4:Y:S04]  /*01a0*/  LDG.E R18, desc[UR12][R4.64+-0x18] ;  /* 0xffffe80c04127981 */ /* 0x000f28000c1e1900 */
        /* <DEDUP_REMOVED lines=12> */
[----:B------:R0:W4:Y:S01]  /*0270*/  LDG.E R6, desc[UR12][R4.64+0x1c] ;  /* 0x00001c0c04067981 */ /* 0x000122000c1e1900 */
[----:B------:R-:W-:-:S05]  /*0280*/  VIADD R19, R19, 0x10 ;  /* 0x0000001013137836 */ /* 0x000fca0000000000 */
[----:B------:R-:W-:Y:S02]  /*0290*/  ISETP.NE.AND P0, PT, R19, RZ, PT ;  /* 0x000000ff1300720c */ /* 0x000fe40003f05270 */
[----:B0-----:R-:W-:-:S05]  /*02a0*/  IADD3 R4, P2, PT, R4, 0x40, RZ ;  /* 0x0000004004047810 */ /* 0x001fca0007f5e0ff */
[----:B------:R-:W-:Y:S02]  /*02b0*/  IMAD.X R5, RZ, RZ, R5, P2 ;  /* 0x000000ffff057224 */ /* 0x000fe400010e0605 */
[----:B--2---:R-:W-:-:S04]  /*02c0*/  IMAD R15, R15, R2, RZ ;  /* 0x000000020f0f7224 */ /* 0x004fc800078e02ff */
[----:B---3--:R-:W-:-:S04]  /*02d0*/  IMAD R15, R15, R16, RZ ;  /* 0x000000100f0f7224 */ /* 0x008fc800078e02ff */
[----:B----4-:R-:W-:-:S04]  /*02e0*/  IMAD R15, R15, R18, RZ ;  /* 0x000000120f0f7224 */ /* 0x010fc800078e02ff */
[----:B------:R-:W-:-:S04]  /*02f0*/  IMAD R15, R15, R20, RZ ;  /* 0x000000140f0f7224 */ /* 0x000fc800078e02ff */
        /* <DEDUP_REMOVED lines=11> */
[----:B------:R-:W-:Y:S01]  /*03b0*/  IMAD R2, R7, R6, RZ ;  /* 0x0000000607027224 */ /* 0x000fe200078e02ff */
[----:B------:R-:W-:Y:S06]  /*03c0*/  @P0 BRA `(.L_x_2) ;  /* 0xfffffffc006c0947 */ /* 0x000fec000383ffff */
.L_x_1:
[----:B------:R-:W-:Y:S05]  /*03d0*/  @!P1 BRA `(.L_x_0) ;  /* 0x0000000000cc9947 */ /* 0x000fea0003800000 */
[----:B------:R-:W1:Y:S01]  /*03e0*/  LDCU UR5, c[0x0][0x388] ;  /* 0x00007100ff0577ac */ /* 0x000e620008000800 */
[----:B------:R-:W-:Y:S01]  /*03f0*/  ISETP.GE.U32.AND P0, PT, R17, 0x8, PT ;  /* 0x000000081100780c */ /* 0x000fe20003f06070 */
[----:B-1----:R-:W-:-:S04]  /*0400*/  ULOP3.LUT UR6, UR5, 0x7, URZ, 0xc0, !UPT ;  /* 0x0000000705067892 */ /* 0x002fc8000f8ec0ff */
[----:B------:R-:W-:-:S08]  /*0410*/  UISETP.NE.AND UP0, UPT, UR6, URZ, UPT ;  /* 0x000000ff0600728c */ /* 0x000fd0000bf05270 */
[----:B------:R-:W-:Y:S05]  /*0420*/  @!P0 BRA `(.L_x_3) ;  /* 0x00000000004c8947 */ /* 0x000fea0003800000 */
[----:B0-----:R-:W0:Y:S02]  /*0430*/  LDC.64 R4, c[0x0][0x398] ;  /* 0x0000e600ff047b82 */ /* 0x001e240000000a00 */
[----:B0-----:R-:W-:-:S05]  /*0440*/  IMAD.WIDE.U32 R4, R3, 0x4, R4 ;  /* 0x0000000403047825 */ /* 0x001fca00078e0004 */
[----:B------:R-:W2:Y:S04]  /*0450*/  LDG.E R7, desc[UR12][R4.64] ;  /* 0x0000000c04077981 */ /* 0x000ea8000c1e1900 */
[----:B------:R-:W3:Y:S04]  /*0460*/  LDG.E R6, desc[UR12][R4.64+0x4] ;  /* 0x0000040c04067981 */ /* 0x000ee8000c1e1900 */
[----:B------:R-:W4:Y:S04]  /*0470*/  LDG.E R9, desc[UR12][R4.64+0x8] ;  /* 0x0000080c04097981 */ /* 0x000f28000c1e1900 */
[----:B------:R-:W4:Y:S04]  /*0480*/  LDG.E R11, desc[UR12][R4.64+0xc] ;  /* 0x00000c0c040b7981 */ /* 0x000f28000c1e1900 */
[----:B------:R-:W4:Y:S04]  /*0490*/  LDG.E R13, desc[UR12][R4.64+0x10] ;  /* 0x0000100c040d7981 */ /* 0x000f28000c1e1900 */
[----:B------:R-:W4:Y:S04]  /*04a0*/  LDG.E R15, desc[UR12][R4.64+0x14] ;  /* 0x0000140c040f7981 */ /* 0x000f28000c1e1900 */
[----:B------:R-:W4:Y:S04]  /*04b0*/  LDG.E R17, desc[UR12][R4.64+0x18] ;  /* 0x0000180c04117981 */ /* 0x000f28000c1e1900 */
[----:B------:R-:W4:Y:S01]  /*04c0*/  LDG.E R19, desc[UR12][R4.64+0x1c] ;  /* 0x00001c0c04137981 */ /* 0x000f22000c1e1900 */
[----:B------:R-:W-:-:S02]  /*04d0*/  VIADD R3, R3, 0x8 ;  /* 0x0000000803037836 */ /* 0x000fc40000000000 */
[----:B--2---:R-:W-:-:S04]  /*04e0*/  IMAD R7, R2, R7, RZ ;  /* 0x0000000702077224 */ /* 0x004fc800078e02ff */
[----:B---3--:R-:W-:-:S04]  /*04f0*/  IMAD R6, R7, R6, RZ ;  /* 0x0000000607067224 */ /* 0x008fc800078e02ff */
[----:B----4-:R-:W-:-:S04]  /*0500*/  IMAD R6, R6, R9, RZ ;  /* 0x0000000906067224 */ /* 0x010fc800078e02ff */
[----:B------:R-:W-:-:S04]  /*0510*/  IMAD R6, R6, R11, RZ ;  /* 0x0000000b06067224 */ /* 0x000fc800078e02ff */
[----:B------:R-:W-:-:S04]  /*0520*/  IMAD R6, R6, R13, RZ ;  /* 0x0000000d06067224 */ /* 0x000fc800078e02ff */
[----:B------:R-:W-:-:S04]  /*0530*/  IMAD R6, R6, R15, RZ ;  /* 0x0000000f06067224 */ /* 0x000fc800078e02ff */
[----:B------:R-:W-:-:S04]  /*0540*/  IMAD R6, R6, R17, RZ ;  /* 0x0000001106067224 */ /* 0x000fc800078e02ff */
[----:B------:R-:W-:-:S07]  /*0550*/  IMAD R2, R6, R19, RZ ;  /* 0x0000001306027224 */ /* 0x000fce00078e02ff */
.L_x_3:
[----:B------:R-:W-:Y:S05]  /*0560*/  BRA.U !UP0, `(.L_x_0) ;  /* 0x0000000108687547 */ /* 0x000fea000b800000 */
[----:B------:R-:W-:Y:S02]  /*0570*/  UISETP.GE.U32.AND UP0, UPT, UR6, 0x4, UPT ;  /* 0x000000040600788c */ /* 0x000fe4000bf06070 */
[----:B------:R-:W-:-:S04]  /*0580*/  ULOP3.LUT UR5, UR5, 0x3, URZ, 0xc0, !UPT ;  /* 0x0000000305057892 */ /* 0x000fc8000f8ec0ff */
[----:B------:R-:W-:-:S03]  /*0590*/  UISETP.NE.AND UP1, UPT, UR5, URZ, UPT ;  /* 0x000000ff0500728c */ /* 0x000fc6000bf25270 */
[----:B------:R-:W-:Y:S08]  /*05a0*/  BRA.U !UP0, `(.L_x_4) ;  /* 0x00000001082c7547 */ /* 0x000ff0000b800000 */
[----:B0-----:R-:W0:Y:S02]  /*05b0*/  LDC.64 R4, c[0x0][0x398] ;  /* 0x0000e600ff047b82 */ /* 0x001e240000000a00 */
[----:B0-----:R-:W-:-:S05]  /*05c0*/  IMAD.WIDE.U32 R4, R3, 0x4, R4 ;  /* 0x0000000403047825 */ /* 0x001fca00078e0004 */
[----:B------:R-:W2:Y:S04]  /*05d0*/  LDG.E R7, desc[UR12][R4.64] ;  /* 0x0000000c04077981 */ /* 0x000ea8000c1e1900 */
[----:B------:R-:W3:Y:S04]  /*05e0*/  LDG.E R6, desc[UR12][R4.64+0x4] ;  /* 0x0000040c04067981 */ /* 0x000ee8000c1e1900 */
[----:B------:R-:W4:Y:S04]  /*05f0*/  LDG.E R9, desc[UR12][R4.64+0x8] ;  /* 0x0000080c04097981 */ /* 0x000f28000c1e1900 */
[----:B------:R-:W4:Y:S01]  /*0600*/  LDG.E R11, desc[UR12][R4.64+0xc] ;  /* 0x00000c0c040b7981 */ /* 0x000f22000c1e1900 */
[----:B------:R-:W-:-:S02]  /*0610*/  VIADD R3, R3, 0x4 ;  /* 0x0000000403037836 */ /* 0x000fc40000000000 */
[----:B--2---:R-:W-:-:S04]  /*0620*/  IMAD R7, R2, R7, RZ ;  /* 0x0000000702077224 */ /* 0x004fc800078e02ff */
[----:B---3--:R-:W-:-:S04]  /*0630*/  IMAD R6, R7, R6, RZ ;  /* 0x0000000607067224 */ /* 0x008fc800078e02ff */
[----:B----4-:R-:W-:-:S04]  /*0640*/  IMAD R6, R6, R9, RZ ;  /* 0x0000000906067224 */ /* 0x010fc800078e02ff */
[----:B------:R-:W-:-:S07]  /*0650*/  IMAD R2, R6, R11, RZ ;  /* 0x0000000b06027224 */ /* 0x000fce00078e02ff */
.L_x_4:
[----:B------:R-:W-:Y:S05]  /*0660*/  BRA.U !UP1, `(.L_x_0) ;  /* 0x0000000109287547 */ /* 0x000fea000b800000 */
[----:B0-----:R-:W0:Y:S01]  /*0670*/  LDC.64 R4, c[0x0][0x398] ;  /* 0x0000e600ff047b82 */ /* 0x001e220000000a00 */
[----:B------:R-:W-:Y:S01]  /*0680*/  UIADD3 UR5, UPT, UPT, -UR5, URZ, URZ ;  /* 0x000000ff05057290 */ /* 0x000fe2000fffe1ff */
[----:B0-----:R-:W-:-:S11]  /*0690*/  IMAD.WIDE.U32 R4, R3, 0x4, R4 ;  /* 0x0000000403047825 */ /* 0x001fd600078e0004 */
.L_x_5:
[----:B------:R0:W2:Y:S01]  /*06a0*/  LDG.E R3, desc[UR12][R4.64] ;  /* 0x0000000c04037981 */ /* 0x0000a2000c1e1900 */
[----:B------:R-:W-:-:S04]  /*06b0*/  UIADD3 UR5, UPT, UPT, UR5, 0x1, URZ ;  /* 0x0000000105057890 */ /* 0x000fc8000fffe0ff */
[----:B------:R-:W-:Y:S01]  /*06c0*/  UISETP.NE.AND UP0, UPT, UR5, URZ, UPT ;  /* 0x000000ff0500728c */ /* 0x000fe2000bf05270 */
[----:B0-----:R-:W-:-:S05]  /*06d0*/  IADD3 R4, P0, PT, R4, 0x4, RZ ;  /* 0x0000000404047810 */ /* 0x001fca0007f1e0ff */
[----:B------:R-:W-:Y:S02]  /*06e0*/  IMAD.X R5, RZ, RZ, R5, P0 ;  /* 0x000000ffff057224 */ /* 0x000fe400000e0605 */
[----:B--2---:R-:W-:Y:S01]  /*06f0*/  IMAD R2, R3, R2, RZ ;  /* 0x0000000203027224 */ /* 0x004fe200078e02ff */
[----:B------:R-:W-:Y:S06]  /*0700*/  BRA.U UP0, `(.L_x_5) ;  /* 0xfffffffd00e47547 */ /* 0x000fec000b83ffff */
.L_x_0:
[----:B------:R-:W1:Y:S01]  /*0710*/  LDCU UR8, c[0x0][0x388] ;  /* 0x00007100ff0877ac */ /* 0x000e620008000800 */
[----:B------:R-:W2:Y:S01]  /*0720*/  LDCU UR7, c[0x0][0x3a0] ;  /* 0x00007400ff0777ac */ /* 0x000ea20008000800 */
[----:B------:R-:W-:Y:S01]  /*0730*/  UMOV UR5, 0x1 ;  /* 0x0000000100057882 */ /* 0x000fe20000000000 */
[----:B-1----:R-:W-:-:S04]  /*0740*/  UIADD3 UR9, UPT, UPT, UR8, 0x1, URZ ;  /* 0x0000000108097890 */ /* 0x002fc8000fffe0ff */
[----:B--2---:R-:W-:-:S09]  /*0750*/  UISETP.GE.AND UP0, UPT, UR9, UR7, UPT ;  /* 0x000000070900728c */ /* 0x004fd2000bf06270 */
[----:B------:R-:W-:Y:S05]  /*0760*/  BRA.U UP0, `(.L_x_6) ;  /* 0x0000000500b47547 */ /* 0x000fea000b800000 */
[----:B------:R-:W-:Y:S01]  /*0770*/  ULOP3.LUT UR5, URZ, UR8, URZ, 0x33, !UPT ;  /* 0x00000008ff057292 */ /* 0x000fe2000f8e33ff */
[----:B------:R-:W-:-:S03]  /*0780*/  IMAD.U32 R3, RZ, RZ, UR9 ;  /* 0x00000009ff037e24 */ /* 0x000fc6000f8e00ff */
[----:B------:R-:W-:Y:S02]  /*0790*/  UIADD3 UR6, UPT, UPT, UR5, UR7, URZ ;  /* 0x0000000705067290 */ /* 0x000fe4000fffe0ff */
[----:B------:R-:W-:Y:S02]  /*07a0*/  UIADD3 UR5, UPT, UPT, -UR8, -0x2, UR7 ;  /* 0xfffffffe08057890 */ /* 0x000fe4000fffe107 */
[----:B------:R-:W-:Y:S02]  /*07b0*/  ULOP3.LUT UR8, UR6, 0xf, URZ, 0xc0, !UPT ;  /* 0x0000000f06087892 */ /* 0x000fe4000f8ec0ff */
[----:B------:R-:W-:-:S03]  /*07c0*/  UISETP.GE.U32.AND UP0, UPT, UR5, 0xf, UPT ;  /* 0x0000000f0500788c */ /* 0x000fc6000bf06070 */
[----:B------:R-:W-:-:S06]  /*07d0*/  UMOV UR5, 0x1 ;  /* 0x0000000100057882 */ /* 0x000fcc0000000000 */
[----:B------:R-:W-:Y:S05]  /*07e0*/  BRA.U !UP0, `(.L_x_7) ;  /* 0x0000000108bc7547 */ /* 0x000fea000b800000 */
[----:B0-----:R-:W0:Y:S01]  /*07f0*/  LDC.64 R4, c[0x0][0x398] ;  /* 0x0000e600ff047b82 */ /* 0x001e220000000a00 */
[----:B------:R-:W-:-:S04]  /*0800*/  ULOP3.LUT UR5, UR6, 0xfffffff0, URZ, 0xc0, !UPT ;  /* 0xfffffff006057892 */ /* 0x000fc8000f8ec0ff */
[----:B------:R-:W-:-:S03]  /*0810*/  UIADD3 UR7, UPT, UPT, -UR5, URZ, URZ ;  /* 0x000000ff05077290 */ /* 0x000fc6000fffe1ff */
[----:B------:R-:W-:Y:S01]  /*0820*/  UMOV UR5, 0x1 ;  /* 0x0000000100057882 */ /* 0x000fe20000000000 */
[----:B0-----:R-:W-:-:S05]  /*0830*/  IADD3 R4, P0, PT, R4, 0x20, RZ ;  /* 0x0000002004047810 */ /* 0x001fca0007f1e0ff */
[----:B------:R-:W-:-:S08]  /*0840*/  IMAD.X R5, RZ, RZ, R5, P0 ;  /* 0x000000ffff057224 */ /* 0x000fd000000e0605 */
.L_x_8:
[----:B------:R-:W-:-:S05]  /*0850*/  IMAD.WIDE R6, R3, 0x4, R4 ;  /* 0x0000000403067825 */ /* 0x000fca00078e0204 */
        /* <DEDUP_REMOVED lines=15> */
[----:B------:R-:W4:Y:S01]  /*0950*/  LDG.E R16, desc[UR12][R6.64+0x1c] ;  /* 0x00001c0c06107981 */ /* 0x000f22000c1e1900 */
[----:B------:R-:W-:Y:S01]  /*0960*/  UIADD3 UR7, UPT, UPT, UR7, 0x10, URZ ;  /* 0x0000001007077890 */ /* 0x000fe2000fffe0ff */
[----:B------:R-:W-:Y:S01]  /*0970*/  VIADD R3, R3, 0x10 ;  /* 0x0000001003037836 */ /* 0x000fe20000000000 */
[----:B------:R-:W-:-:S02]  /*0980*/  UIADD3 UR4, UPT, UPT, UR4, 0x10, URZ ;  /* 0x0000001004047890 */ /* 0x000fc4000fffe0ff */
[----:B------:R-:W-:Y:S01]  /*0990*/  UISETP.NE.AND UP0, UPT, UR7, URZ, UPT ;  /* 0x000000ff0700728c */ /* 0x000fe2000bf05270 */
[----:B--2---:R-:W-:-:S04]  /*09a0*/  IMAD R17, R17, UR5, RZ ;  /* 0x0000000511117c24 */ /* 0x004fc8000f8e02ff */
        /* <DEDUP_REMOVED lines=14> */
[----:B------:R-:W-:-:S05]  /*0a90*/  IMAD R9, R9, R16, RZ ;  /* 0x0000001009097224 */ /* 0x000fca00078e02ff */
[----:B------:R-:W-:Y:S01]  /*0aa0*/  R2UR UR5, R9 ;  /* 0x00000000090572ca */ /* 0x000fe200000e0000 */
[----:B------:R-:W-:-:S14]  /*0ab0*/  BRA.U UP0, `(.L_x_8) ;  /* 0xfffffffd00647547 */ /* 0x000fdc000b83ffff */
[----:B------:R-:W-:-:S06]  /*0ac0*/  UIADD3 UR4, UPT, UPT, UR4, 0x1, URZ ;  /* 0x0000000104047890 */ /* 0x000fcc000fffe0ff */
[----:B------:R-:W-:-:S07]  /*0ad0*/  IMAD.U32 R3, RZ, RZ, UR4 ;  /* 0x00000004ff037e24 */ /* 0x000fce000f8e00ff */
.L_x_7:
[----:B------:R-:W-:-:S09]  /*0ae0*/  UISETP.NE.AND UP0, UPT, UR8, URZ, UPT ;  /* 0x000000ff0800728c */ /* 0x000fd2000bf05270 */
[----:B------:R-:W-:Y:S05]  /*0af0*/  BRA.U !UP0, `(.L_x_6) ;  /* 0x0000000108d07547 */ /* 0x000fea000b800000 */
[----:B------:R-:W-:Y:S02]  /*0b00*/  UISETP.GE.U32.AND UP0, UPT, UR8, 0x8, UPT ;  /* 0x000000080800788c */ /* 0x000fe4000bf06070 */
[----:B------:R-:W-:-:S04]  /*0b10*/  ULOP3.LUT UR4, UR6, 0x7, URZ, 0xc0, !UPT ;  /* 0x0000000706047892 */ /* 0x000fc8000f8ec0ff */
[----:B------:R-:W-:-:S03]  /*0b20*/  UISETP.NE.AND UP1, UPT, UR4, URZ, UPT ;  /* 0x000000ff0400728c */ /* 0x000fc6000bf25270 */
[----:B------:R-:W-:Y:S08]  /*0b30*/  BRA.U !UP0, `(.L_x_9) ;  /* 0x0000000108507547 */ /* 0x000ff0000b800000 */
[----:B0-----:R-:W0:Y:S02]  /*0b40*/  LDC.64 R4, c[0x0][0x398] ;  /* 0x0000e600ff047b82 */ /* 0x001e240000000a00 */
[----:B0-----:R-:W-:-:S05]  /*0b50*/  IMAD.WIDE R4, R3, 0x4, R4 ;  /* 0x0000000403047825 */ /* 0x001fca00078e0204 */
        /* <DEDUP_REMOVED lines=9> */
[----:B--2---:R-:W-:-:S04]  /*0bf0*/  IMAD R6, R6, UR5, RZ ;  /* 0x0000000506067c24 */ /* 0x004fc8000f8e02ff */
[----:B---3--:R-:W-:-:S04]  /*0c00*/  IMAD R6, R6, R7, RZ ;  /* 0x0000000706067224 */ /* 0x008fc800078e02ff */
[----:B----4-:R-:W-:-:S04]  /*0c10*/  IMAD R6, R6, R9, RZ ;  /* 0x0000000906067224 */ /* 0x010fc800078e02ff */
[----:B------:R-:W-:-:S04]  /*0c20*/  IMAD R6, R6, R11, RZ ;  /* 0x0000000b06067224 */ /* 0x000fc800078e02ff */
[----:B------:R-:W-:-:S04]  /*0c30*/  IMAD R6, R6, R13, RZ ;  /* 0x0000000d06067224 */ /* 0x000fc800078e02ff */
[----:B------:R-:W-:-:S04]  /*0c40*/  IMAD R6, R6, R15, RZ ;  /* 0x0000000f06067224 */ /* 0x000fc800078e02ff */
[----:B------:R-:W-:-:S04]  /*0c50*/  IMAD R6, R6, R17, RZ ;  /* 0x0000001106067224 */ /* 0x000fc800078e02ff */
[----:B------:R-:W-:-:S05]  /*0c60*/  IMAD R6, R6, R19, RZ ;  /* 0x0000001306067224 */ /* 0x000fca00078e02ff */
[----:B------:R-:W-:-:S15]  /*0c70*/  R2UR UR5, R6 ;  /* 0x00000000060572ca */ /* 0x000fde00000e0000 */
.L_x_9:
        /* <DEDUP_REMOVED lines=10> */
[----:B------:R-:W4:Y:S01]  /*0d20*/  LDG.E R11, desc[UR12][R4.64+0xc] ;  /* 0x00000c0c040b7981 */ /* 0x000f22000c1e1900 */
[----:B------:R-:W-:-:S02]  /*0d30*/  VIADD R3, R3, 0x4 ;  /* 0x0000000403037836 */ /* 0x000fc40000000000 */
[----:B--2---:R-:W-:-:S04]  /*0d40*/  IMAD R6, R6, UR5, RZ ;  /* 0x0000000506067c24 */ /* 0x004fc8000f8e02ff */
[----:B---3--:R-:W-:-:S04]  /*0d50*/  IMAD R6, R6, R7, RZ ;  /* 0x0000000706067224 */ /* 0x008fc800078e02ff */
[----:B----4-:R-:W-:-:S04]  /*0d60*/  IMAD R6, R6, R9, RZ ;  /* 0x0000000906067224 */ /* 0x010fc800078e02ff */
[----:B------:R-:W-:-:S05]  /*0d70*/  IMAD R6, R6, R11, RZ ;  /* 0x0000000b06067224 */ /* 0x000fca00078e02ff */
[----:B------:R-:W-:-:S15]  /*0d80*/  R2UR UR5, R6 ;  /* 0x00000000060572ca */ /* 0x000fde00000e0000 */
.L_x_10:
[----:B------:R-:W-:Y:S05]  /*0d90*/  BRA.U !UP1, `(.L_x_6) ;  /* 0x0000000109287547 */ /* 0x000fea000b800000 */
[----:B------:R-:W1:Y:S01]  /*0da0*/  LDC.64 R6, c[0x0][0x398] ;  /* 0x0000e600ff067b82 */ /* 0x000e620000000a00 */
[----:B------:R-:W-:-:S12]  /*0db0*/  UIADD3 UR6, UPT, UPT, -UR6, URZ, URZ ;  /* 0x000000ff06067290 */ /* 0x000fd8000fffe1ff */
.L_x_11:
[----:B01----:R-:W-:-:S06]  /*0dc0*/  IMAD.WIDE R4, R3, 0x4, R6 ;  /* 0x0000000403047825 */ /* 0x003fcc00078e0206 */
[----:B------:R-:W2:Y:S01]  /*0dd0*/  LDG.E R4, desc[UR12][R4.64] ;  /* 0x0000000c04047981 */ /* 0x000ea2000c1e1900 */
[----:B------:R-:W-:Y:S01]  /*0de0*/  UIADD3 UR6, UPT, UPT, UR6, 0x1, URZ ;  /* 0x0000000106067890 */ /* 0x000fe2000fffe0ff */
[----:B------:R-:W-:-:S03]  /*0df0*/  VIADD R3, R3, 0x1 ;  /* 0x0000000103037836 */ /* 0x000fc60000000000 */
[----:B------:R-:W-:Y:S01]  /*0e00*/  UISETP.NE.AND UP0, UPT, UR6, URZ, UPT ;  /* 0x000000ff0600728c */ /* 0x000fe2000bf05270 */
[----:B--2---:R-:W-:-:S05]  /*0e10*/  IMAD R8, R4, UR5, RZ ;  /* 0x0000000504087c24 */ /* 0x004fca000f8e02ff */
[----:B------:R-:W-:-:S03]  /*0e20*/  R2UR UR5, R8 ;  /* 0x00000000080572ca */ /* 0x000fc600000e0000 */
[----:B------:R-:W-:-:S12]  /*0e30*/  BRA.U UP0, `(.L_x_11) ;  /* 0xfffffffd00e07547 */ /* 0x000fd8000b83ffff */
.L_x_6:
[----:B------:R-:W1:Y:S08]  /*0e40*/  S2UR UR6, SR_CTAID.Y ;  /* 0x00000000000679c3 */ /* 0x000e700000002600 */
[----:B------:R-:W2:Y:S01]  /*0e50*/  S2UR UR4, SR_CTAID.X ;  /* 0x00000000000479c3 */ /* 0x000ea20000002500 */
[----:B-1----:R-:W-:-:S05]  /*0e60*/  IMAD.U32 R3, RZ, RZ, UR6 ;  /* 0x00000006ff037e24 */ /* 0x002fca000f8e00ff */
[----:B------:R-:W-:-:S04]  /*0e70*/  ISETP.GE.AND P0, PT, R3, UR5, PT ;  /* 0x0000000503007c0c */ /* 0x000fc8000bf06270 */
[----:B--2---:R-:W-:-:S13]  /*0e80*/  ISETP.LE.OR P0, PT, R2, UR4, P0 ;  /* 0x0000000402007c0c */ /* 0x004fda0008703670 */
[----:B------:R-:W-:Y:S05]  /*0e90*/  @P0 EXIT ;  /* 0x000000000000094d */ /* 0x000fea0003800000 */
[----:B-----5:R-:W-:Y:S01]  /*0ea0*/  ISETP.GE.AND P0, PT, R0, 0x1, PT ;  /* 0x000000010000780c */ /* 0x020fe20003f06270 */
[----:B------:R-:W-:-:S12]  /*0eb0*/  IMAD.MOV.U32 R21, RZ, RZ, RZ ;  /* 0x000000ffff157224 */ /* 0x000fd800078e00ff */
[----:B------:R-:W-:Y:S05]  /*0ec0*/  @!P0 BRA `(.L_x_12) ;  /* 0x00000014006c8947 */ /* 0x000fea0003800000 */
[----:B------:R-:W-:Y:S01]  /*0ed0*/  ISETP.GE.U32.AND P0, PT, R0, 0x10, PT ;  /* 0x000000100000780c */ /* 0x000fe20003f06070 */
[----:B------:R-:W-:Y:S02]  /*0ee0*/  IMAD.MOV.U32 R22, RZ, RZ, -0x800001 ;  /* 0xff7fffffff167424 */ /* 0x000fe400078e00ff */
[----:B------:R-:W-:Y:S02]  /*0ef0*/  IMAD.MOV.U32 R12, RZ, RZ, RZ ;  /* 0x000000ffff0c7224 */ /* 0x000fe400078e00ff */
[----:B------:R-:W-:-:S08]  /*0f00*/  IMAD.MOV.U32 R21, RZ, RZ, RZ ;  /* 0x000000ffff157224 */ /* 0x000fd000078e00ff */
[----:B------:R-:W-:Y:S05]  /*0f10*/  @!P0 BRA `(.L_x_13) ;  /* 0x0000000c00188947 */ /* 0x000fea0003800000 */
[----:B------:R-:W-:Y:S01]  /*0f20*/  IMAD.U32 R7, RZ, RZ, UR5 ;  /* 0x00000005ff077e24 */ /* 0x000fe2000f8e00ff */
[----:B------:R-:W-:Y:S01]  /*0f30*/  CS2R R20, SRZ ;  /* 0x0000000000147805 */ /* 0x000fe2000001ff00 */
[----:B------:R-:W-:Y:S01]  /*0f40*/  IMAD.U32 R6, RZ, RZ, UR5 ;  /* 0x00000005ff067e24 */ /* 0x000fe2000f8e00ff */
[----:B------:R-:W-:Y:S02]  /*0f50*/  UIMAD UR10, UR5, 0xf, URZ ;  /* 0x0000000f050a78a4 */ /* 0x000fe4000f8e02ff */
[----:B------:R-:W-:Y:S01]  /*0f60*/  IMAD.U32 R9, RZ, RZ, UR5 ;  /* 0x00000005ff097e24 */ /* 0x000fe2000f8e00ff */
[----:B------:R-:W1:Y:S01]  /*0f70*/  LDCU.64 UR16, c[0x0][0x380] ;  /* 0x00007000ff1077ac */ /* 0x000e620008000a00 */
[----:B------:R-:W-:Y:S02]  /*0f80*/  IMAD.U32 R8, RZ, RZ, UR5 ;  /* 0x00000005ff087e24 */ /* 0x000fe4000f8e00ff */
[----:B------:R-:W-:Y:S02]  /*0f90*/  IMAD.U32 R11, RZ, RZ, UR5 ;  /* 0x00000005ff0b7e24 */ /* 0x000fe4000f8e00ff */
[----:B------:R-:W-:-:S02]  /*0fa0*/  IMAD.U32 R10, RZ, RZ, UR5 ;  /* 0x00000005ff0a7e24 */ /* 0x000fc4000f8e00ff */
[----:B------:R-:W-:Y:S02]  /*0fb0*/  IMAD.U32 R3, RZ, RZ, UR5 ;  /* 0x00000005ff037e24 */ /* 0x000fe4000f8e00ff */
[----:B------:R-:W-:Y:S02]  /*0fc0*/  IMAD.U32 R12, RZ, RZ, UR5 ;  /* 0x00000005ff0c7e24 */ /* 0x000fe4000f8e00ff */
[----:B------:R-:W-:Y:S02]  /*0fd0*/  IMAD.U32 R13, RZ, RZ, UR5 ;  /* 0x00000005ff0d7e24 */ /* 0x000fe4000f8e00ff */
[----:B------:R-:W-:Y:S02]  /*0fe0*/  IMAD.U32 R16, RZ, RZ, UR5 ;  /* 0x00000005ff107e24 */ /* 0x000fe4000f8e00ff */
[----:B------:R-:W-:Y:S02]  /*0ff0*/  IMAD.U32 R17, RZ, RZ, UR5 ;  /* 0x00000005ff117e24 */ /* 0x000fe4000f8e00ff */
[----:B0-----:R-:W-:-:S02]  /*1000*/  IMAD.U32 R5, RZ, RZ, UR5 ;  /* 0x00000005ff057e24 */ /* 0x001fc4000f8e00ff */
[----:B------:R-:W-:Y:S02]  /*1010*/  IMAD.U32 R19, RZ, RZ, UR5 ;  /* 0x00000005ff137e24 */ /* 0x000fe4000f8e00ff */
[----:B------:R-:W-:Y:S02]  /*1020*/  IMAD.MOV.U32 R22, RZ, RZ, -0x800001 ;  /* 0xff7fffffff167424 */ /* 0x000fe400078e00ff */
[----:B------:R-:W-:Y:S02]  /*1030*/  IMAD.U32 R4, RZ, RZ, UR5 ;  /* 0x00000005ff047e24 */ /* 0x000fe4000f8e00ff */
[----:B------:R-:W-:Y:S02]  /*1040*/  IMAD.MOV.U32 R2, RZ, RZ, RZ ;  /* 0x000000ffff027224 */ /* 0x000fe400078e00ff */
[----:B------:R-:W-:Y:S02]  /*1050*/  IMAD.SHL.U32 R7, R7, 0x2, RZ ;  /* 0x0000000207077824 */ /* 0x000fe400078e00ff */
[----:B------:R-:W-:-:S02]  /*1060*/  IMAD R6, R6, 0x3, RZ ;  /* 0x0000000306067824 */ /* 0x000fc400078e02ff */
[----:B------:R-:W-:Y:S02]  /*1070*/  IMAD.SHL.U32 R9, R9, 0x4, RZ ;  /* 0x0000000409097824 */ /* 0x000fe400078e00ff */
[----:B------:R-:W-:Y:S02]  /*1080*/  IMAD R8, R8, 0x5, RZ ;  /* 0x0000000508087824 */ /* 0x000fe400078e02ff */
[----:B------:R-:W-:Y:S02]  /*1090*/  IMAD R11, R11, 0x6, RZ ;  /* 0x000000060b0b7824 */ /* 0x000fe400078e02ff */
[----:B------:R-:W-:Y:S02]  /*10a0*/  IMAD R10, R10, 0x7, RZ ;  /* 0x000000070a0a7824 */ /* 0x000fe400078e02ff */
[----:B------:R-:W-:Y:S02]  /*10b0*/  IMAD.SHL.U32 R3, R3, 0x8, RZ ;  /* 0x0000000803037824 */ /* 0x000fe400078e00ff */
[----:B------:R-:W-:-:S02]  /*10c0*/  IMAD R12, R12, 0x9, RZ ;  /* 0x000000090c0c7824 */ /* 0x000fc400078e02ff */
[----:B------:R-:W-:Y:S02]  /*10d0*/  IMAD R13, R13, 0xa, RZ ;  /* 0x0000000a0d0d7824 */ /* 0x000fe400078e02ff */
[----:B------:R-:W-:Y:S02]  /*10e0*/  IMAD R16, R16, 0xb, RZ ;  /* 0x0000000b10107824 */ /* 0x000fe400078e02ff */
[----:B------:R-:W-:Y:S02]  /*10f0*/  IMAD R17, R17, 0xc, RZ ;  /* 0x0000000c11117824 */ /* 0x000fe400078e02ff */
[----:B------:R-:W-:Y:S02]  /*1100*/  IMAD R5, R5, 0xd, RZ ;  /* 0x0000000d05057824 */ /* 0x000fe400078e02ff */
[----:B-1----:R-:W-:-:S07]  /*1110*/  IMAD R19, R19, 0xe, RZ ;  /* 0x0000000e13137824 */ /* 0x002fce00078e02ff */
.L_x_14:
[----:B------:R-:W-:-:S05]  /*1120*/  IMAD R14, R0, UR4, RZ ;  /* 0x00000004000e7c24 */ /* 0x000fca000f8e02ff */
[----:B------:R-:W-:-:S13]  /*1130*/  R2UR UR7, R14 ;  /* 0x000000000e0772ca */ /* 0x000fda00000e0000 */
[----:B------:R-:W-:-:S04]  /*1140*/  UIMAD UR7, UR7, UR5, URZ ;  /* 0x00000005070772a4 */ /* 0x000fc8000f8e02ff */
[----:B------:R-:W-:-:S04]  /*1150*/  UIADD3 UR8, UP0, UPT, UR7, UR6, URZ ;  /* 0x0000000607087290 */ /* 0x000fc8000ff1e0ff */
[----:B------:R-:W-:Y:S02]  /*1160*/  ULEA.HI.X.SX32 UR9, UR7, URZ, 0x1, UP0 ;  /* 0x000000ff07097291 */ /* 0x000fe400080f0eff */
[----:B------:R-:W-:-:S04]  /*1170*/  IADD3 R15, P0, PT, R20, UR8, RZ ;  /* 0x00000008140f7c10 */ /* 0x000fc8000ff1e0ff */
[----:B------:R-:W-:Y:S02]  /*1180*/  LEA.HI.X.SX32 R18, R20, UR9, 0x1, P0 ;  /* 0x0000000914127c11 */ /* 0x000fe400080f0eff */
[----:B------:R-:W-:-:S04]  /*1190*/  LEA R14, P0, R15, UR16, 0x2 ;  /* 0x000000100f0e7c11 */ /* 0x000fc8000f8010ff */
[----:B------:R-:W-:Y:S02]  /*11a0*/  LEA.HI.X R15, R15, UR17, R18, 0x2, P0 ;  /* 0x000000110f0f7c11 */ /* 0x000fe400080f1412 */
[----:B------:R-:W-:-:S03]  /*11b0*/  IADD3 R18, P0, PT, R4, UR8, RZ ;  /* 0x0000000804127c10 */ /* 0x000fc6000ff1e0ff */
[----:B------:R0:W2:Y:S01]  /*11c0*/  LDG.E R23, desc[UR12][R14.64] ;  /* 0x0000000c0e177981 */ /* 0x0000a2000c1e1900 */
[----:B------:R-:W-:Y:S02]  /*11d0*/  LEA.HI.X.SX32 R25, R4, UR9, 0x1, P0 ;  /* 0x0000000904197c11 */ /* 0x000fe400080f0eff */
[----:B------:R-:W-:-:S04]  /*11e0*/  LEA R28, P0, R18, UR16, 0x2 ;  /* 0x00000010121c7c11 */ /* 0x000fc8000f8010ff */
[----:B------:R-:W-:Y:S02]  /*11f0*/  LEA.HI.X R29, R18, UR17, R25, 0x2, P0 ;  /* 0x00000011121d7c11 */ /* 0x000fe400080f1419 */
[----:B------:R-:W-:-:S03]  /*1200*/  IADD3 R24, P0, PT, R7, UR8, RZ ;  /* 0x0000000807187c10 */ /* 0x000fc6000ff1e0ff */
[----:B------:R1:W3:Y:S01]  /*1210*/  LDG.E R18, desc[UR12][R28.64] ;  /* 0x0000000c1c127981 */ /* 0x0002e2000c1e1900 */
[----:B------:R-:W-:Y:S02]  /*1220*/  LEA.HI.X.SX32 R25, R7, UR9, 0x1, P0 ;  /* 0x0000000907197c11 */ /* 0x000fe400080f0eff */
[----:B------:R-:W-:-:S04]  /*1230*/  LEA R26, P0, R24, UR16, 0x2 ;  /* 0x00000010181a7c11 */ /* 0x000fc8000f8010ff */
[----:B------:R-:W-:Y:S02]  /*1240*/  LEA.HI.X R27, R24, UR17, R25, 0x2, P0 ;  /* 0x00000011181b7c11 */ /* 0x000fe400080f1419 */
[----:B0-----:R-:W-:-:S03]  /*1250*/  IADD3 R15, P0, PT, R6, UR8, RZ ;  /* 0x00000008060f7c10 */ /* 0x001fc6000ff1e0ff */
[----:B------:R0:W4:Y:S01]  /*1260*/  LDG.E R25, desc[UR12][R26.64] ;  /* 0x0000000c1a197981 */ /* 0x000122000c1e1900 */
[----:B------:R-:W-:Y:S02]  /*1270*/  LEA.HI.X.SX32 R24, R6, UR9, 0x1, P0 ;  /* 0x0000000906187c11 */ /* 0x000fe400080f0eff */
[----:B------:R-:W-:-:S04]  /*1280*/  LEA R14, P0, R15, UR16, 0x2 ;  /* 0x000000100f0e7c11 */ /* 0x000fc8000f8010ff */
[----:B------:R-:W-:-:S05]  /*1290*/  LEA.HI.X R15, R15, UR17, R24, 0x2, P0 ;  /* 0x000000110f0f7c11 */ /* 0x000fca00080f1418 */
[----:B------:R5:W4:Y:S01]  /*12a0*/  LDG.E R24, desc[UR12][R14.64] ;  /* 0x0000000c0e187981 */ /* 0x000b22000c1e1900 */
[----:B-1----:R-:W-:-:S04]  /*12b0*/  IADD3 R28, P0, PT, R9, UR8, RZ ;  /* 0x00000008091c7c10 */ /* 0x002fc8000ff1e0ff */
[----:B------:R-:W-:Y:S02]  /*12c0*/  LEA.HI.X.SX32 R29, R9, UR9, 0x1, P0 ;  /* 0x00000009091d7c11 */ /* 0x000fe400080f0eff */
[----:B------:R-:W-:-:S04]  /*12d0*/  LEA R30, P0, R28, UR16, 0x2 ;  /* 0x000000101c1e7c11 */ /* 0x000fc8000f8010ff */
[----:B------:R-:W-:-:S05]  /*12e0*/  LEA.HI.X R31, R28, UR17, R29, 0x2, P0 ;  /* 0x000000111c1f7c11 */ /* 0x000fca00080f141d */
[----:B------:R1:W4:Y:S01]  /*12f0*/  LDG.E R30, desc[UR12][R30.64] ;  /* 0x0000000c1e1e7981 */ /* 0x000322000c1e1900 */
[----:B0-----:R-:W-:Y:S02]  /*1300*/  IADD3 R27, P0, PT, R8, UR8, RZ ;  /* 0x00000008081b7c10 */ /* 0x001fe4000ff1e0ff */
[----:B--2---:R-:W-:-:S04]  /*1310*/  FSETP.GT.AND P5, PT, R23, R22, PT ;  /* 0x000000161700720b */ /* 0x004fc80003fa4000 */
[----:B------:R-:W-:Y:S02]  /*1320*/  FSEL R23, R23, R22, P5 ;  /* 0x0000001617177208 */ /* 0x000fe40002800000 */
[----:B------:R-:W-:Y:S02]  /*1330*/  LEA.HI.X.SX32 R22, R8, UR9, 0x1, P0 ;  /* 0x0000000908167c11 */ /* 0x000fe400080f0eff */
[----:B------:R-:W-:-:S04]  /*1340*/  LEA R26, P0, R27, UR16, 0x2 ;  /* 0x000000101b1a7c11 */ /* 0x000fc8000f8010ff */
[----:B------:R-:W-:Y:S02]  /*1350*/  LEA.HI.X R27, R27, UR17, R22, 0x2, P0 ;  /* 0x000000111b1b7c11 */ /* 0x000fe400080f1416 */
[CC--:B---3--:R-:W-:Y:S02]  /*1360*/  FSETP.GT.AND P4, PT, R18.reuse, R23.reuse, PT ;  /* 0x000000171200720b */ /* 0x0c8fe40003f84000 */
[C---:B-----5:R-:W-:Y:S01]  /*1370*/  IADD3 R14, P0, PT, R11.reuse, UR8, RZ ;  /* 0x000000080b0e7c10 */ /* 0x060fe2000ff1e0ff */
[----:B------:R0:W2:Y:S01]  /*1380*/  LDG.E R15, desc[UR12][R26.64] ;  /* 0x0000000c1a0f7981 */ /* 0x0000a2000c1e1900 */
[----:B------:R-:W-:Y:S02]  /*1390*/  FSEL R28, R18, R23, P4 ;  /* 0x00000017121c7208 */ /* 0x000fe40002000000 */
[----:B------:R-:W-:Y:S02]  /*13a0*/  LEA.HI.X.SX32 R23, R11, UR9, 0x1, P0 ;  /* 0x000000090b177c11 */ /* 0x000fe400080f0eff */
[----:B------:R-:W-:-:S02]  /*13b0*/  LEA R22, P0, R14, UR16, 0x2 ;  /* 0x000000100e167c11 */ /* 0x000fc4000f8010ff */
[CC--:B----4-:R-:W-:Y:S02]  /*13c0*/  FSETP.GT.AND P1, PT, R25.reuse, R28.reuse, PT ;  /* 0x0000001c1900720b */ /* 0x0d0fe40003f24000 */
[----:B------:R-:W-:Y:S02]  /*13d0*/  LEA.HI.X R23, R14, UR17, R23, 0x2, P0 ;  /* 0x000000110e177c11 */ /* 0x000fe400080f1417 */
[C---:B------:R-:W-:Y:S02]  /*13e0*/  IADD3 R29, P0, PT, R10.reuse, UR8, RZ ;  /* 0x000000080a1d7c10 */ /* 0x040fe4000ff1e0ff */
[----:B-1----:R-:W-:Y:S01]  /*13f0*/  FSEL R31, R25, R28, P1 ;  /* 0x0000001c191f7208 */ /* 0x002fe20000800000 */
[----:B------:R1:W3:Y:S01]  /*1400*/  LDG.E R14, desc[UR12][R22.64] ;  /* 0x0000000c160e7981 */ /* 0x0002e2000c1e1900 */
[----:B0-----:R-:W-:Y:S02]  /*1410*/  LEA.HI.X.SX32 R26, R10, UR9, 0x1, P0 ;  /* 0x000000090a1a7c11 */ /* 0x001fe400080f0eff */
[----:B------:R-:W-:-:S02]  /*1420*/  LEA R28, P0, R29, UR16, 0x2 ;  /* 0x000000101d1c7c11 */ /* 0x000fc4000f8010ff */
[----:B------:R-:W-:Y:S02]  /*1430*/  P2R R18, PR, RZ, 0x2 ;  /* 0x00000002ff127803 */ /* 0x000fe40000000000 */
[----:B------:R-:W-:Y:S02]  /*1440*/  LEA.HI.X R29, R29, UR17, R26, 0x2, P0 ;  /* 0x000000111d1d7c11 */ /* 0x000fe400080f141a */
[CC--:B------:R-:W-:Y:S02]  /*1450*/  FSETP.GT.AND P1, PT, R24.reuse, R31.reuse, PT ;  /* 0x0000001f1800720b */ /* 0x0c0fe40003f24000 */
[C---:B------:R-:W-:Y:S01]  /*1460*/  IADD3 R25, P0, PT, R3.reuse, UR8, RZ ;  /* 0x0000000803197c10 */ /* 0x040fe2000ff1e0ff */
[----:B------:R0:W4:Y:S01]  /*1470*/  LDG.E R27, desc[UR12][R28.64] ;  /* 0x0000000c1c1b7981 */ /* 0x000122000c1e1900 */
[----:B------:R-:W-:Y:S02]  /*1480*/  FSEL R31, R24, R31, P1 ;  /* 0x0000001f181f7208 */ /* 0x000fe40000800000 */
[----:B-1----:R-:W-:-:S02]  /*1490*/  LEA.HI.X.SX32 R22, R3, UR9, 0x1, P0 ;  /* 0x0000000903167c11 */ /* 0x002fc400080f0eff */
[C---:B------:R-:W-:Y:S02]  /*14a0*/  LEA R24, P0, R25.reuse, UR16, 0x2 ;  /* 0x0000001019187c11 */ /* 0x040fe4000f8010ff */
[----:B------:R-:W-:Y:S02]  /*14b0*/  P2R R23, PR, RZ, 0x2 ;  /* 0x00000002ff177803 */ /* 0x000fe40000000000 */
[----:B------:R-:W-:Y:S02]  /*14c0*/  LEA.HI.X R25, R25, UR17, R22, 0x2, P0 ;  /* 0x0000001119197c11 */ /* 0x000fe400080f1416 */
[----:B------:R-:W-:-:S03]  /*14d0*/  IADD3 R26, P0, PT, R12, UR8, RZ ;  /* 0x000000080c1a7c10 */ /* 0x000fc6000ff1e0ff */
[----:B------:R1:W5:Y:S01]  /*14e0*/  LDG.E R22, desc[UR12][R24.64] ;  /* 0x0000000c18167981 */ /* 0x000362000c1e1900 */
[----:B0-----:R-:W-:Y:S02]  /*14f0*/  LEA.HI.X.SX32 R29, R12, UR9, 0x1, P0 ;  /* 0x000000090c1d7c11 */ /* 0x001fe400080f0eff */
[----:B------:R-:W-:Y:S02]  /*1500*/  LEA R28, P0, R26, UR16, 0x2 ;  /* 0x000000101a1c7c11 */ /* 0x000fe4000f8010ff */
[-C--:B------:R-:W-:Y:S02]  /*1510*/  FSETP.GT.AND P1, PT, R30, R31.reuse, PT ;  /* 0x0000001f1e00720b */ /* 0x080fe40003f24000 */
[----:B------:R-:W-:Y:S02]  /*1520*/  LEA.HI.X R29, R26, UR17, R29, 0x2, P0 ;  /* 0x000000111a1d7c11 */ /* 0x000fe400080f141d */
[----:B------:R-:W-:Y:S02]  /*1530*/  FSEL R30, R30, R31, P1 ;  /* 0x0000001f1e1e7208 */ /* 0x000fe40000800000 */
[----:B-1----:R-:W-:-:S02]  /*1540*/  P2R R24, PR, RZ, 0x2 ;  /* 0x00000002ff187803 */ /* 0x002fc40000000000 */
[----:B------:R-:W-:Y:S02]  /*1550*/  ISETP.NE.AND P1, PT, R18, RZ, PT ;  /* 0x000000ff1200720c */ /* 0x000fe40003f25270 */
[----:B------:R0:W5:Y:S01]  /*1560*/  LDG.E R18, desc[UR12][R28.64] ;  /* 0x0000000c1c127981 */ /* 0x000162000c1e1900 */
[----:B------:R-:W-:Y:S02]  /*1570*/  IADD3 R26, P0, PT, R13, UR8, RZ ;  /* 0x000000080d1a7c10 */ /* 0x000fe4000ff1e0ff */
[C---:B------:R-:W-:Y:S01]  /*1580*/  SEL R21, R2.reuse, R21, P5 ;  /* 0x0000001502157207 */ /* 0x040fe20002800000 */
[----:B------:R-:W-:Y:S01]  /*1590*/  @P4 VIADD R21, R2, 0x1 ;  /* 0x0000000102154836 */ /* 0x000fe20000000000 */
[----:B------:R-:W-:Y:S01]  /*15a0*/  UIADD3 UR7, UP0, UPT, UR10, UR8, URZ ;  /* 0x000000080a077290 */ /* 0x000fe2000ff1e0ff */
[----:B--2---:R-:W-:-:S04]  /*15b0*/  FSETP.GT.AND P2, PT, R15, R30, PT ;  /* 0x0000001e0f00720b */ /* 0x004fc80003f44000 */
[----:B------:R-:W-:Y:S02]  /*15c0*/  FSEL R33, R15, R30, P2 ;  /* 0x0000001e0f217208 */ /* 0x000fe40001000000 */
[----:B------:R-:W-:Y:S02]  /*15d0*/  LEA.HI.X.SX32 R15, R13, UR9, 0x1, P0 ;  /* 0x000000090d0f7c11 */ /* 0x000fe400080f0eff */
[----:B------:R-:W-:-:S04]  /*15e0*/  LEA R30, P0, R26, UR16, 0x2 ;  /* 0x000000101a1e7c11 */ /* 0x000fc8000f8010ff */
[----:B------:R-:W-:Y:S02]  /*15f0*/  LEA.HI.X R31, R26, UR17, R15, 0x2, P0 ;  /* 0x000000111a1f7c11 */ /* 0x000fe400080f140f */
[----:B------:R-:W-:-:S03]  /*1600*/  IADD3 R15, P0, PT, R16, UR8, RZ ;  /* 0x00000008100f7c10 */ /* 0x000fc6000ff1e0ff */
[----:B------:R-:W2:Y:S01]  /*1610*/  LDG.E R25, desc[UR12][R30.64] ;  /* 0x0000000c1e197981 */ /* 0x000ea2000c1e1900 */
[----:B------:R-:W-:Y:S02]  /*1620*/  LEA.HI.X.SX32 R26, R16, UR9, 0x1, P0 ;  /* 0x00000009101a7c11 */ /* 0x000fe400080f0eff */
[C---:B0-----:R-:W-:Y:S02]  /*1630*/  LEA R28, P3, R15.reuse, UR16, 0x2 ;  /* 0x000000100f1c7c11 */ /* 0x041fe4000f8610ff */
[CC--:B---3--:R-:W-:Y:S02]  /*1640*/  FSETP.GT.AND P0, PT, R14.reuse, R33.reuse, PT ;  /* 0x000000210e00720b */ /* 0x0c8fe40003f04000 */
[----:B------:R-:W-:Y:S02]  /*1650*/  LEA.HI.X R29, R15, UR17, R26, 0x2, P3 ;  /* 0x000000110f1d7c11 */ /* 0x000fe400098f141a */
[C---:B------:R-:W-:Y:S02]  /*1660*/  IADD3 R15, P3, PT, R17.reuse, UR8, RZ ;  /* 0x00000008110f7c10 */ /* 0x040fe4000ff7e0ff */
[----:B------:R-:W-:Y:S01]  /*1670*/  FSEL R14, R14, R33, P0 ;  /* 0x000000210e0e7208 */ /* 0x000fe20000000000 */
[----:B------:R0:W3:Y:S01]  /*1680*/  LDG.E R28, desc[UR12][R28.64] ;  /* 0x0000000c1c1c7981 */ /* 0x0000e2000c1e1900 */
[----:B------:R-:W-:-:S02]  /*1690*/  LEA.HI.X.SX32 R26, R17, UR9, 0x1, P3 ;  /* 0x00000009111a7c11 */ /* 0x000fc400098f0eff */
[----:B----4-:R-:W-:-:S04]  /*16a0*/  FSETP.GT.AND P3, PT, R27, R14, PT ;  /* 0x0000000e1b00720b */ /* 0x010fc80003f64000 */
[----:B------:R-:W-:Y:S02]  /*16b0*/  FSEL R27, R27, R14, P3 ;  /* 0x0000000e1b1b7208 */ /* 0x000fe40001800000 */
[----:B------:R-:W-:Y:S02]  /*16c0*/  LEA R14, P6, R15, UR16, 0x2 ;  /* 0x000000100f0e7c11 */ /* 0x000fe4000f8c10ff */
[----:B0-----:R-:W-:Y:S02]  /*16d0*/  IADD3 R29, P5, PT, R5, UR8, RZ ;  /* 0x00000008051d7c10 */ /* 0x001fe4000ffbe0ff */
[----:B------:R-:W-:Y:S02]  /*16e0*/  LEA.HI.X R15, R15, UR17, R26, 0x2, P6 ;  /* 0x000000110f0f7c11 */ /* 0x000fe4000b0f141a */
[----:B------:R-:W-:Y:S02]  /*16f0*/  LEA.HI.X.SX32 R26, R5, UR9, 0x1, P5 ;  /* 0x00000009051a7c11 */ /* 0x000fe4000a8f0eff */
[----:B-----5:R-:W-:Y:S01]  /*1700*/  FSETP.GT.AND P5, PT, R22, R27, PT ;  /* 0x0000001b1600720b */ /* 0x020fe20003fa4000 */
[----:B------:R0:W4:Y:S01]  /*1710*/  LDG.E R14, desc[UR12][R14.64] ;  /* 0x0000000c0e0e7981 */ /* 0x000122000c1e1900 */
[----:B------:R-:W-:-:S02]  /*1720*/  LEA R30, P6, R29, UR16, 0x2 ;  /* 0x000000101d1e7c11 */ /* 0x000fc4000f8c10ff */
[----:B------:R-:W-:Y:S02]  /*1730*/  IADD3 R33, P4, PT, R19, UR8, RZ ;  /* 0x0000000813217c10 */ /* 0x000fe4000ff9e0ff */
[----:B------:R-:W-:Y:S02]  /*1740*/  FSEL R27, R22, R27, P5 ;  /* 0x0000001b161b7208 */ /* 0x000fe40002800000 */
[----:B------:R-:W-:Y:S02]  /*1750*/  LEA.HI.X R31, R29, UR17, R26, 0x2, P6 ;  /* 0x000000111d1f7c11 */ /* 0x000fe4000b0f141a */
[----:B------:R-:W-:Y:S02]  /*1760*/  LEA.HI.X.SX32 R22, R19, UR9, 0x1, P4 ;  /* 0x0000000913167c11 */ /* 0x000fe4000a0f0eff */
[CC--:B------:R-:W-:Y:S01]  /*1770*/  FSETP.GT.AND P4, PT, R18.reuse, R27.reuse, PT ;  /* 0x0000001b1200720b */ /* 0x0c0fe20003f84000 */
[----:B------:R-:W5:Y:S01]  /*1780*/  LDG.E R30, desc[UR12][R30.64] ;  /* 0x0000000c1e1e7981 */ /* 0x000f62000c1e1900 */
[C---:B------:R-:W-:Y:S01]  /*1790*/  LEA R26, P6, R33.reuse, UR16, 0x2 ;  /* 0x00000010211a7c11 */ /* 0x040fe2000f8c10ff */
[----:B------:R-:W-:Y:S01]  /*17a0*/  ULEA.HI.X.SX32 UR8, UR10, UR9, 0x1, UP0 ;  /* 0x000000090a087291 */ /* 0x000fe200080f0eff */
[----:B------:R-:W-:Y:S01]  /*17b0*/  FSEL R18, R18, R27, P4 ;  /* 0x0000001b12127208 */ /* 0x000fe20002000000 */
[----:B------:R-:W-:Y:S01]  /*17c0*/  ULEA UR14, UP0, UR7, UR16, 0x2 ;  /* 0x00000010070e7291 */ /* 0x000fe2000f8010ff */
[----:B------:R-:W-:-:S03]  /*17d0*/  LEA.HI.X R27, R33, UR17, R22, 0x2, P6 ;  /* 0x00000011211b7c11 */ /* 0x000fc6000b0f1416 */
[----:B------:R-:W-:Y:S02]  /*17e0*/  ULEA.HI.X UR15, UR7, UR17, UR8, 0x2, UP0 ;  /* 0x00000011070f7291 */ /* 0x000fe400080f1408 */
[----:B------:R-:W5:Y:S01]  /*17f0*/  LDG.E R26, desc[UR12][R26.64] ;  /* 0x0000000c1a1a7981 */ /* 0x000f62000c1e1900 */
[----:B------:R-:W-:Y:S01]  /*1800*/  ISETP.NE.AND P6, PT, R23, RZ, PT ;  /* 0x000000ff1700720c */ /* 0x000fe20003fc5270 */
[----:B------:R-:W-:Y:S02]  /*1810*/  IMAD.U32 R22, RZ, RZ, UR14 ;  /* 0x0000000eff167e24 */ /* 0x000fe4000f8e00ff */
[----:B------:R-:W-:-:S05]  /*1820*/  IMAD.U32 R23, RZ, RZ, UR15 ;  /* 0x0000000fff177e24 */ /* 0x000fca000f8e00ff */
[----:B------:R1:W5:Y:S01]  /*1830*/  LDG.E R22, desc[UR12][R22.64] ;  /* 0x0000000c16167981 */ /* 0x000362000c1e1900 */
[----:B------:R-:W-:Y:S01]  /*1840*/  @P1 VIADD R21, R2, 0x2 ;  /* 0x0000000202151836 */ /* 0x000fe20000000000 */
[----:B------:R-:W-:-:S03]  /*1850*/  ISETP.NE.AND P1, PT, R24, RZ, PT ;  /* 0x000000ff1800720c */ /* 0x000fc60003f25270 */
[----:B------:R-:W-:-:S10]  /*1860*/  @P6 VIADD R21, R2, 0x3 ;  /* 0x0000000302156836 */ /* 0x000fd40000000000 */
[C---:B------:R-:W-:Y:S02]  /*1870*/  @P1 VIADD R21, R2.reuse, 0x4 ;  /* 0x0000000402151836 */ /* 0x040fe40000000000 */
[C---:B------:R-:W-:Y:S02]  /*1880*/  @P2 VIADD R21, R2.reuse, 0x5 ;  /* 0x0000000502152836 */ /* 0x040fe40000000000 */
[C---:B------:R-:W-:Y:S02]  /*1890*/  @P0 VIADD R21, R2.reuse, 0x6 ;  /* 0x0000000602150836 */ /* 0x040fe40000000000 */
[C---:B------:R-:W-:Y:S02]  /*18a0*/  @P3 VIADD R21, R2.reuse, 0x7 ;  /* 0x0000000702153836 */ /* 0x040fe40000000000 */
[C---:B------:R-:W-:Y:S02]  /*18b0*/  @P5 VIADD R21, R2.reuse, 0x8 ;  /* 0x0000000802155836 */ /* 0x040fe40000000000 */
[----:B------:R-:W-:-:S02]  /*18c0*/  @P4 VIADD R21, R2, 0x9 ;  /* 0x0000000902154836 */ /* 0x000fc40000000000 */
[----:B0-----:R-:W-:-:S04]  /*18d0*/  IMAD.U32 R15, RZ, RZ, UR5 ;  /* 0x00000005ff0f7e24 */ /* 0x001fc8000f8e00ff */
[C---:B------:R-:W-:Y:S02]  /*18e0*/  IMAD R4, R15.reuse, 0x10, R4 ;  /* 0x000000100f047824 */ /* 0x040fe400078e0204 */
[C---:B------:R-:W-:Y:S02]  /*18f0*/  IMAD R6, R15.reuse, 0x10, R6 ;  /* 0x000000100f067824 */ /* 0x040fe400078e0206 */
[C---:B------:R-:W-:Y:S02]  /*1900*/  IMAD R8, R15.reuse, 0x10, R8 ;  /* 0x000000100f087824 */ /* 0x040fe400078e0208 */
[C---:B------:R-:W-:Y:S02]  /*1910*/  IMAD R10, R15.reuse, 0x10, R10 ;  /* 0x000000100f0a7824 */ /* 0x040fe400078e020a */
[C---:B------:R-:W-:Y:S02]  /*1920*/  IMAD R12, R15.reuse, 0x10, R12 ;  /* 0x000000100f0c7824 */ /* 0x040fe400078e020c */
[----:B------:R-:W-:Y:S01]  /*1930*/  IMAD R16, R15, 0x10, R16 ;  /* 0x000000100f107824 */ /* 0x000fe200078e0210 */
[----:B------:R-:W-:Y:S01]  /*1940*/  LOP3.LUT R15, R0, 0x7ffffff0, RZ, 0xc0, !PT ;  /* 0x7ffffff0000f7812 */ /* 0x000fe200078ec0ff */
[----:B-1----:R-:W-:Y:S01]  /*1950*/  IMAD.U32 R23, RZ, RZ, UR5 ;  /* 0x00000005ff177e24 */ /* 0x002fe2000f8e00ff */
[----:B------:R-:W-:-:S03]  /*1960*/  ULEA UR10, UR5, UR10, 0x4 ;  /* 0x0000000a050a7291 */ /* 0x000fc6000f8e20ff */
[----:B------:R-:W-:Y:S01]  /*1970*/  IMAD R20, R23, 0x10, R20 ;  /* 0x0000001017147824 */ /* 0x000fe200078e0214 */
[----:B--2---:R-:W-:-:S04]  /*1980*/  FSETP.GT.AND P6, PT, R25, R18, PT ;  /* 0x000000121900720b */ /* 0x004fc80003fc4000 */
[----:B------:R-:W-:-:S04]  /*1990*/  FSEL R25, R25, R18, P6 ;  /* 0x0000001219197208 */ /* 0x000fc80003000000 */
[----:B---3--:R-:W-:-:S04]  /*19a0*/  FSETP.GT.AND P1, PT, R28, R25, PT ;  /* 0x000000191c00720b */ /* 0x008fc80003f24000 */
[----:B------:R-:W-:-:S04]  /*19b0*/  FSEL R25, R28, R25, P1 ;  /* 0x000000191c197208 */ /* 0x000fc80000800000 */
[----:B----4-:R-:W-:-:S04]  /*19c0*/  FSETP.GT.AND P2, PT, R14, R25, PT ;  /* 0x000000190e00720b */ /* 0x010fc80003f44000 */
[----:B------:R-:W-:-:S04]  /*19d0*/  FSEL R25, R14, R25, P2 ;  /* 0x000000190e197208 */ /* 0x000fc80001000000 */
[----:B-----5:R-:W-:-:S04]  /*19e0*/  FSETP.GT.AND P0, PT, R30, R25, PT ;  /* 0x000000191e00720b */ /* 0x020fc80003f04000 */
[----:B------:R-:W-:-:S04]  /*19f0*/  FSEL R25, R30, R25, P0 ;  /* 0x000000191e197208 */ /* 0x000fc80000000000 */
[----:B------:R-:W-:Y:S01]  /*1a00*/  FSETP.GT.AND P3, PT, R26, R25, PT ;  /* 0x000000191a00720b */ /* 0x000fe20003f64000 */
[----:B------:R-:W-:-:S03]  /*1a10*/  @P6 VIADD R21, R2, 0xa ;  /* 0x0000000a02156836 */ /* 0x000fc60000000000 */
[----:B------:R-:W-:Y:S01]  /*1a20*/  FSEL R25, R26, R25, P3 ;  /* 0x000000191a197208 */ /* 0x000fe20001800000 */
[----:B------:R-:W-:-:S03]  /*1a30*/  @P1 VIADD R21, R2, 0xb ;  /* 0x0000000b02151836 */ /* 0x000fc60000000000 */
[----:B------:R-:W-:Y:S01]  /*1a40*/  FSETP.GT.AND P1, PT, R22, R25, PT ;  /* 0x000000191600720b */ /* 0x000fe20003f24000 */
[C---:B------:R-:W-:Y:S02]  /*1a50*/  @P2 VIADD R21, R2.reuse, 0xc ;  /* 0x0000000c02152836 */ /* 0x040fe40000000000 */
[C---:B------:R-:W-:Y:S02]  /*1a60*/  @P0 VIADD R21, R2.reuse, 0xd ;  /* 0x0000000d02150836 */ /* 0x040fe40000000000 */
[----:B------:R-:W-:-:S08]  /*1a70*/  @P3 VIADD R21, R2, 0xe ;  /* 0x0000000e02153836 */ /* 0x000fd00000000000 */
[C---:B------:R-:W-:Y:S02]  /*1a80*/  @P1 VIADD R21, R2.reuse, 0xf ;  /* 0x0000000f02151836 */ /* 0x040fe40000000000 */
[----:B------:R-:W-:-:S05]  /*1a90*/  VIADD R2, R2, 0x10 ;  /* 0x0000001002027836 */ /* 0x000fca0000000000 */
[----:B------:R-:W-:Y:S01]  /*1aa0*/  ISETP.NE.AND P0, PT, R2, R15, PT ;  /* 0x0000000f0200720c */ /* 0x000fe20003f05270 */
[----:B------:R-:W-:Y:S02]  /*1ab0*/  IMAD.U32 R18, RZ, RZ, UR5 ;  /* 0x00000005ff127e24 */ /* 0x000fe4000f8e00ff */
[----:B------:R-:W-:Y:S01]  /*1ac0*/  IMAD.U32 R14, RZ, RZ, UR5 ;  /* 0x00000005ff0e7e24 */ /* 0x000fe2000f8e00ff */
[----:B------:R-:W-:Y:S01]  /*1ad0*/  FSEL R22, R22, R25, P1 ;  /* 0x0000001916167208 */ /* 0x000fe20000800000 */
[----:B------:R-:W-:Y:S02]  /*1ae0*/  IMAD R7, R18, 0x10, R7 ;  /* 0x0000001012077824 */ /* 0x000fe400078e0207 */
[C---:B------:R-:W-:Y:S02]  /*1af0*/  IMAD R9, R14.reuse, 0x10, R9 ;  /* 0x000000100e097824 */ /* 0x040fe400078e0209 */
[C---:B------:R-:W-:Y:S02]  /*1b00*/  IMAD R11, R14.reuse, 0x10, R11 ;  /* 0x000000100e0b7824 */ /* 0x040fe400078e020b */
[----:B------:R-:W-:-:S02]  /*1b10*/  IMAD R3, R14, 0x10, R3 ;  /* 0x000000100e037824 */ /* 0x000fc400078e0203 */
[----:B------:R-:W-:Y:S02]  /*1b20*/  IMAD R13, R14, 0x10, R13 ;  /* 0x000000100e0d7824 */ /* 0x000fe400078e020d */
[----:B------:R-:W-:Y:S02]  /*1b30*/  IMAD R17, R18, 0x10, R17 ;  /* 0x0000001012117824 */ /* 0x000fe400078e0211 */
[----:B------:R-:W-:Y:S02]  /*1b40*/  IMAD R5, R14, 0x10, R5 ;  /* 0x000000100e057824 */ /* 0x000fe400078e0205 */
[----:B------:R-:W-:Y:S01]  /*1b50*/  IMAD R19, R18, 0x10, R19 ;  /* 0x0000001012137824 */ /* 0x000fe200078e0213 */
[----:B------:R-:W-:Y:S06]  /*1b60*/  @P0 BRA `(.L_x_14) ;  /* 0xfffffff4006c0947 */ /* 0x000fec000383ffff */
[----:B------:R-:W-:-:S07]  /*1b70*/  IMAD.MOV.U32 R12, RZ, RZ, R15 ;  /* 0x000000ffff0c7224 */ /* 0x000fce00078e000f */
.L_x_13:
[----:B------:R-:W-:-:S13]  /*1b80*/  LOP3.LUT P0, R3, R0, 0xf, RZ, 0xc0, !PT ;  /* 0x0000000f00037812 */ /* 0x000fda000780c0ff */
[----:B------:R-:W-:Y:S05]  /*1b90*/  @!P0 BRA `(.L_x_12) ;  /* 0x0000000800388947 */ /* 0x000fea0003800000 */
[----:B------:R-:W-:Y:S01]  /*1ba0*/  ISETP.GE.U32.AND P1, PT, R3, 0x8, PT ;  /* 0x000000080300780c */ /* 0x000fe20003f26070 */
[C---:B------:R-:W-:Y:S01]  /*1bb0*/  IMAD R2, R0.reuse, UR4, RZ ;  /* 0x0000000400027c24 */ /* 0x040fe2000f8e02ff */
[----:B------:R-:W-:-:S03]  /*1bc0*/  LOP3.LUT R17, R0, 0x7, RZ, 0xc0, !PT ;  /* 0x0000000700117812 */ /* 0x000fc600078ec0ff */
[----:B------:R-:W-:Y:S01]  /*1bd0*/  IMAD R2, R2, UR5, RZ ;  /* 0x0000000502027c24 */ /* 0x000fe2000f8e02ff */
[----:B------:R-:W-:-:S04]  /*1be0*/  ISETP.NE.AND P0, PT, R17, RZ, PT ;  /* 0x000000ff1100720c */ /* 0x000fc80003f05270 */
[----:B------:R-:W-:-:S04]  /*1bf0*/  IADD3 R11, P2, PT, R2, UR6, RZ ;  /* 0x00000006020b7c10 */ /* 0x000fc8000ff5e0ff */
[----:B------:R-:W-:Y:S01]  /*1c00*/  LEA.HI.X.SX32 R10, R2, RZ, 0x1, P2 ;  /* 0x000000ff020a7211 */ /* 0x000fe200010f0eff */
[----:B------:R-:W-:Y:S08]  /*1c10*/  @!P1 BRA `(.L_x_15) ;  /* 0x0000000400289947 */ /* 0x000ff00003800000 */
[----:B------:R-:W1:Y:S01]  /*1c20*/  LDC.64 R2, c[0x0][0x380] ;  /* 0x0000e000ff027b82 */ /* 0x000e620000000a00 */
[----:B0-----:R-:W-:-:S04]  /*1c30*/  IMAD R4, R12, UR5, RZ ;  /* 0x000000050c047c24 */ /* 0x001fc8000f8e02ff */
[C---:B------:R-:W-:Y:S01]  /*1c40*/  VIADD R5, R4.reuse, UR5 ;  /* 0x0000000504057c36 */ /* 0x040fe20008000000 */
[----:B------:R-:W-:-:S04]  /*1c50*/  IADD3 R7, P1, PT, R4, R11, RZ ;  /* 0x0000000b04077210 */ /* 0x000fc80007f3e0ff */
[----:B------:R-:W-:Y:S02]  /*1c60*/  LEA.HI.X.SX32 R4, R4, R10, 0x1, P1 ;  /* 0x0000000a04047211 */ /* 0x000fe400008f0eff */
[----:B------:R-:W-:-:S04]  /*1c70*/  IADD3 R9, P2, PT, R5, R11, RZ ;  /* 0x0000000b05097210 */ /* 0x000fc80007f5e0ff */
[----:B------:R-:W-:Y:S02]  /*1c80*/  LEA.HI.X.SX32 R14, R5, R10, 0x1, P2 ;  /* 0x0000000a050e7211 */ /* 0x000fe400010f0eff */
[----:B-1----:R-:W-:-:S04]  /*1c90*/  LEA R6, P1, R7, R2, 0x2 ;  /* 0x0000000207067211 */ /* 0x002fc800078210ff */
[----:B------:R-:W-:Y:S01]  /*1ca0*/  LEA.HI.X R7, R7, R3, R4, 0x2, P1 ;  /* 0x0000000307077211 */ /* 0x000fe200008f1404 */
[----:B------:R-:W-:Y:S01]  /*1cb0*/  VIADD R4, R5, UR5 ;  /* 0x0000000505047c36 */ /* 0x000fe20008000000 */
[----:B------:R-:W-:-:S03]  /*1cc0*/  LEA R8, P1, R9, R2, 0x2 ;  /* 0x0000000209087211 */ /* 0x000fc600078210ff */
[----:B------:R0:W2:Y:S01]  /*1cd0*/  LDG.E R13, desc[UR12][R6.64] ;  /* 0x0000000c060d7981 */ /* 0x0000a2000c1e1900 */
[C---:B------:R-:W-:Y:S01]  /*1ce0*/  IADD3 R5, P2, PT, R4.reuse, R11, RZ ;  /* 0x0000000b04057210 */ /* 0x040fe20007f5e0ff */
[C---:B------:R-:W-:Y:S01]  /*1cf0*/  VIADD R15, R4.reuse, UR5 ;  /* 0x00000005040f7c36 */ /* 0x040fe20008000000 */
[----:B------:R-:W-:Y:S02]  /*1d00*/  LEA.HI.X R9, R9, R3, R14, 0x2, P1 ;  /* 0x0000000309097211 */ /* 0x000fe400008f140e */
[----:B------:R-:W-:Y:S02]  /*1d10*/  LEA.HI.X.SX32 R16, R4, R10, 0x1, P2 ;  /* 0x0000000a04107211 */ /* 0x000fe400010f0eff */
[----:B------:R-:W-:Y:S01]  /*1d20*/  LEA R4, P1, R5, R2, 0x2 ;  /* 0x0000000205047211 */ /* 0x000fe200078210ff */
[----:B------:R1:W3:Y:S01]  /*1d30*/  LDG.E R14, desc[UR12][R8.64] ;  /* 0x0000000c080e7981 */ /* 0x0002e2000c1e1900 */
[----:B------:R-:W-:Y:S02]  /*1d40*/  IADD3 R18, P2, PT, R15, R11, RZ ;  /* 0x0000000b0f127210 */ /* 0x000fe40007f5e0ff */
[----:B------:R-:W-:Y:S01]  /*1d50*/  LEA.HI.X R5, R5, R3, R16, 0x2, P1 ;  /* 0x0000000305057211 */ /* 0x000fe200008f1410 */
[C---:B------:R-:W-:Y:S01]  /*1d60*/  VIADD R16, R15.reuse, UR5 ;  /* 0x000000050f107c36 */ /* 0x040fe20008000000 */
[----:B------:R-:W-:-:S02]  /*1d70*/  LEA.HI.X.SX32 R20, R15, R10, 0x1, P2 ;  /* 0x0000000a0f147211 */ /* 0x000fc400010f0eff */
[----:B0-----:R-:W-:Y:S01]  /*1d80*/  LEA R6, P1, R18, R2, 0x2 ;  /* 0x0000000212067211 */ /* 0x001fe200078210ff */
[----:B------:R0:W4:Y:S01]  /*1d90*/  LDG.E R15, desc[UR12][R4.64] ;  /* 0x0000000c040f7981 */ /* 0x000122000c1e1900 */
[----:B------:R-:W-:Y:S02]  /*1da0*/  IADD3 R19, P2, PT, R16, R11, RZ ;  /* 0x0000000b10137210 */ /* 0x000fe40007f5e0ff */
[----:B------:R-:W-:Y:S01]  /*1db0*/  LEA.HI.X R7, R18, R3, R20, 0x2, P1 ;  /* 0x0000000312077211 */ /* 0x000fe200008f1414 */
[C---:B------:R-:W-:Y:S01]  /*1dc0*/  VIADD R18, R16.reuse, UR5 ;  /* 0x0000000510127c36 */ /* 0x040fe20008000000 */
[----:B------:R-:W-:Y:S02]  /*1dd0*/  LEA.HI.X.SX32 R20, R16, R10, 0x1, P2 ;  /* 0x0000000a10147211 */ /* 0x000fe400010f0eff */
[----:B-1----:R-:W-:Y:S01]  /*1de0*/  LEA R8, P1, R19, R2, 0x2 ;  /* 0x0000000213087211 */ /* 0x002fe200078210ff */
[----:B------:R1:W5:Y:S01]  /*1df0*/  LDG.E R16, desc[UR12][R6.64] ;  /* 0x0000000c06107981 */ /* 0x000362000c1e1900 */
[----:B------:R-:W-:-:S02]  /*1e00*/  IADD3 R23, P2, PT, R18, R11, RZ ;  /* 0x0000000b12177210 */ /* 0x000fc40007f5e0ff */
[----:B------:R-:W-:Y:S01]  /*1e10*/  LEA.HI.X R9, R19, R3, R20, 0x2, P1 ;  /* 0x0000000313097211 */ /* 0x000fe200008f1414 */
[C---:B------:R-:W-:Y:S01]  /*1e20*/  VIADD R19, R18.reuse, UR5 ;  /* 0x0000000512137c36 */ /* 0x040fe20008000000 */
[----:B------:R-:W-:Y:S02]  /*1e30*/  LEA.HI.X.SX32 R18, R18, R10, 0x1, P2 ;  /* 0x0000000a12127211 */ /* 0x000fe400010f0eff */
[----:B0-----:R-:W-:Y:S01]  /*1e40*/  LEA R4, P1, R23, R2, 0x2 ;  /* 0x0000000217047211 */ /* 0x001fe200078210ff */
[----:B------:R-:W5:Y:S01]  /*1e50*/  LDG.E R8, desc[UR12][R8.64] ;  /* 0x0000000c08087981 */ /* 0x000f62000c1e1900 */
[----:B------:R-:W-:Y:S02]  /*1e60*/  IADD3 R20, P2, PT, R19, R11, RZ ;  /* 0x0000000b13147210 */ /* 0x000fe40007f5e0ff */
[----:B------:R-:W-:Y:S01]  /*1e70*/  LEA.HI.X R5, R23, R3, R18, 0x2, P1 ;  /* 0x0000000317057211 */ /* 0x000fe200008f1412 */
[C---:B------:R-:W-:Y:S01]  /*1e80*/  VIADD R18, R19.reuse, UR5 ;  /* 0x0000000513127c36 */ /* 0x040fe20008000000 */
[----:B------:R-:W-:-:S02]  /*1e90*/  LEA.HI.X.SX32 R23, R19, R10, 0x1, P2 ;  /* 0x0000000a13177211 */ /* 0x000fc400010f0eff */
[----:B-1----:R-:W-:Y:S01]  /*1ea0*/  LEA R6, P1, R20, R2, 0x2 ;  /* 0x0000000214067211 */ /* 0x002fe200078210ff */
[----:B------:R-:W5:Y:S01]  /*1eb0*/  LDG.E R4, desc[UR12][R4.64] ;  /* 0x0000000c04047981 */ /* 0x000f62000c1e1900 */
[----:B------:R-:W-:Y:S02]  /*1ec0*/  IADD3 R19, P2, PT, R18, R11, RZ ;  /* 0x0000000b12137210 */ /* 0x000fe40007f5e0ff */
[-C--:B------:R-:W-:Y:S02]  /*1ed0*/  LEA.HI.X R7, R20, R3.reuse, R23, 0x2, P1 ;  /* 0x0000000314077211 */ /* 0x080fe400008f1417 */
[----:B------:R-:W-:Y:S02]  /*1ee0*/  LEA.HI.X.SX32 R18, R18, R10, 0x1, P2 ;  /* 0x0000000a12127211 */ /* 0x000fe400010f0eff */
[C---:B------:R-:W-:Y:S02]  /*1ef0*/  LEA R2, P1, R19.reuse, R2, 0x2 ;  /* 0x0000000213027211 */ /* 0x040fe400078210ff */
[----:B------:R-:W5:Y:S02]  /*1f00*/  LDG.E R7, desc[UR12][R6.64] ;  /* 0x0000000c06077981 */ /* 0x000f64000c1e1900 */
[----:B------:R-:W-:-:S06]  /*1f10*/  LEA.HI.X R3, R19, R3, R18, 0x2, P1 ;  /* 0x0000000313037211 */ /* 0x000fcc00008f1412 */
[----:B------:R-:W5:Y:S01]  /*1f20*/  LDG.E R3, desc[UR12][R2.64] ;  /* 0x0000000c02037981 */ /* 0x000f62000c1e1900 */
[----:B--2---:R-:W-:-:S04]  /*1f30*/  FSETP.GT.AND P5, PT, R13, R22, PT ;  /* 0x000000160d00720b */ /* 0x004fc80003fa4000 */
[----:B------:R-:W-:Y:S02]  /*1f40*/  FSEL R13, R13, R22, P5 ;  /* 0x000000160d0d7208 */ /* 0x000fe40002800000 */
[----:B------:R-:W-:Y:S02]  /*1f50*/  SEL R21, R12, R21, P5 ;  /* 0x000000150c157207 */ /* 0x000fe40002800000 */
[----:B---3--:R-:W-:-:S04]  /*1f60*/  FSETP.GT.AND P6, PT, R14, R13, PT ;  /* 0x0000000d0e00720b */ /* 0x008fc80003fc4000 */
[----:B------:R-:W-:-:S04]  /*1f70*/  FSEL R14, R14, R13, P6 ;  /* 0x0000000d0e0e7208 */ /* 0x000fc80003000000 */
[----:B----4-:R-:W-:-:S04]  /*1f80*/  FSETP.GT.AND P4, PT, R15, R14, PT ;  /* 0x0000000e0f00720b */ /* 0x010fc80003f84000 */
[----:B------:R-:W-:Y:S01]  /*1f90*/  FSEL R15, R15, R14, P4 ;  /* 0x0000000e0f0f7208 */ /* 0x000fe20002000000 */
[----:B------:R-:W-:-:S03]  /*1fa0*/  @P6 VIADD R21, R12, 0x1 ;  /* 0x000000010c156836 */ /* 0x000fc60000000000 */
[----:B-----5:R-:W-:-:S04]  /*1fb0*/  FSETP.GT.AND P3, PT, R16, R15, PT ;  /* 0x0000000f1000720b */ /* 0x020fc80003f64000 */
[----:B------:R-:W-:Y:S01]  /*1fc0*/  FSEL R15, R16, R15, P3 ;  /* 0x0000000f100f7208 */ /* 0x000fe20001800000 */
[----:B------:R-:W-:-:S03]  /*1fd0*/  @P4 VIADD R21, R12, 0x2 ;  /* 0x000000020c154836 */ /* 0x000fc60000000000 */
[----:B------:R-:W-:-:S04]  /*1fe0*/  FSETP.GT.AND P1, PT, R8, R15, PT ;  /* 0x0000000f0800720b */ /* 0x000fc80003f24000 */
        /* <DEDUP_REMOVED lines=10> */
[----:B------:R-:W-:-:S08]  /*2090*/  @P5 VIADD R21, R12, 0x6 ;  /* 0x000000060c155836 */ /* 0x000fd00000000000 */
[C---:B------:R-:W-:Y:S02]  /*20a0*/  @P3 VIADD R21, R12.reuse, 0x7 ;  /* 0x000000070c153836 */ /* 0x040fe40000000000 */
[----:B------:R-:W-:-:S07]  /*20b0*/  VIADD R12, R12, 0x8 ;  /* 0x000000080c0c7836 */ /* 0x000fce0000000000 */
.L_x_15:
[----:B------:R-:W-:Y:S05]  /*20c0*/  @!P0 BRA `(.L_x_12) ;  /* 0x0000000000ec8947 */ /* 0x000fea0003800000 */
[----:B------:R-:W-:Y:S02]  /*20d0*/  ISETP.GE.U32.AND P1, PT, R17, 0x4, PT ;  /* 0x000000041100780c */ /* 0x000fe40003f26070 */
[----:B------:R-:W-:-:S04]  /*20e0*/  LOP3.LUT R0, R0, 0x3, RZ, 0xc0, !PT ;  /* 0x0000000300007812 */ /* 0x000fc800078ec0ff */
[----:B------:R-:W-:-:S07]  /*20f0*/  ISETP.NE.AND P0, PT, R0, RZ, PT ;  /* 0x000000ff0000720c */ /* 0x000fce0003f05270 */
[----:B------:R-:W-:Y:S06]  /*2100*/  @!P1 BRA `(.L_x_16) ;  /* 0x0000000000989947 */ /* 0x000fec0003800000 */
[----:B------:R-:W1:Y:S01]  /*2110*/  LDC.64 R2, c[0x0][0x380] ;  /* 0x0000e000ff027b82 */ /* 0x000e620000000a00 */
[----:B0-----:R-:W-:-:S04]  /*2120*/  IMAD R4, R12, UR5, RZ ;  /* 0x000000050c047c24 */ /* 0x001fc8000f8e02ff */
[C---:B------:R-:W-:Y:S01]  /*2130*/  VIADD R7, R4.reuse, UR5 ;  /* 0x0000000504077c36 */ /* 0x040fe20008000000 */
[----:B------:R-:W-:-:S03]  /*2140*/  IADD3 R5, P1, PT, R4, R11, RZ ;  /* 0x0000000b04057210 */ /* 0x000fc60007f3e0ff */
[C---:B------:R-:W-:Y:S01]  /*2150*/  VIADD R9, R7.reuse, UR5 ;  /* 0x0000000507097c36 */ /* 0x040fe20008000000 */
[----:B------:R-:W-:Y:S02]  /*2160*/  LEA.HI.X.SX32 R6, R4, R10, 0x1, P1 ;  /* 0x0000000a04067211 */ /* 0x000fe400008f0eff */
[----:B------:R-:W-:-:S04]  /*2170*/  IADD3 R8, P2, PT, R7, R11, RZ ;  /* 0x0000000b07087210 */ /* 0x000fc80007f5e0ff */
[----:B------:R-:W-:Y:S02]  /*2180*/  LEA.HI.X.SX32 R7, R7, R10, 0x1, P2 ;  /* 0x0000000a07077211 */ /* 0x000fe400010f0eff */
[----:B-1----:R-:W-:-:S04]  /*2190*/  LEA R4, P1, R5, R2, 0x2 ;  /* 0x0000000205047211 */ /* 0x002fc800078210ff */
[----:B------:R-:W-:Y:S02]  /*21a0*/  LEA.HI.X R5, R5, R3, R6, 0x2, P1 ;  /* 0x0000000305057211 */ /* 0x000fe400008f1406 */
[----:B------:R-:W-:-:S04]  /*21b0*/  LEA R6, P1, R8, R2, 0x2 ;  /* 0x0000000208067211 */ /* 0x000fc800078210ff */
[----:B------:R-:W2:Y:S01]  /*21c0*/  LDG.E R5, desc[UR12][R4.64] ;  /* 0x0000000c04057981 */ /* 0x000ea2000c1e1900 */
[C---:B------:R-:W-:Y:S01]  /*21d0*/  IADD3 R13, P2, PT, R9.reuse, R11, RZ ;  /* 0x0000000b090d7210 */ /* 0x040fe20007f5e0ff */
[C---:B------:R-:W-:Y:S01]  /*21e0*/  VIADD R15, R9.reuse, UR5 ;  /* 0x00000005090f7c36 */ /* 0x040fe20008000000 */
[----:B------:R-:W-:Y:S02]  /*21f0*/  LEA.HI.X R7, R8, R3, R7, 0x2, P1 ;  /* 0x0000000308077211 */ /* 0x000fe400008f1407 */
[----:B------:R-:W-:Y:S02]  /*2200*/  LEA.HI.X.SX32 R14, R9, R10, 0x1, P2 ;  /* 0x0000000a090e7211 */ /* 0x000fe400010f0eff */
[----:B------:R-:W-:Y:S01]  /*2210*/  LEA R8, P1, R13, R2, 0x2 ;  /* 0x000000020d087211 */ /* 0x000fe200078210ff */
[----:B------:R-:W3:Y:S01]  /*2220*/  LDG.E R6, desc[UR12][R6.64] ;  /* 0x0000000c06067981 */ /* 0x000ee2000c1e1900 */
[----:B------:R-:W-:Y:S02]  /*2230*/  IADD3 R16, P2, PT, R15, R11, RZ ;  /* 0x0000000b0f107210 */ /* 0x000fe40007f5e0ff */
[----:B------:R-:W-:-:S02]  /*2240*/  LEA.HI.X R9, R13, R3, R14, 0x2, P1 ;  /* 0x000000030d097211 */ /* 0x000fc400008f140e */
[----:B------:R-:W-:Y:S02]  /*2250*/  LEA.HI.X.SX32 R15, R15, R10, 0x1, P2 ;  /* 0x0000000a0f0f7211 */ /* 0x000fe400010f0eff */
[C---:B------:R-:W-:Y:S01]  /*2260*/  LEA R2, P1, R16.reuse, R2, 0x2 ;  /* 0x0000000210027211 */ /* 0x040fe200078210ff */
[----:B------:R-:W4:Y:S03]  /*2270*/  LDG.E R8, desc[UR12][R8.64] ;  /* 0x0000000c08087981 */ /* 0x000f26000c1e1900 */
[----:B------:R-:W-:-:S05]  /*2280*/  LEA.HI.X R3, R16, R3, R15, 0x2, P1 ;  /* 0x0000000310037211 */ /* 0x000fca00008f140f */
        /* <DEDUP_REMOVED lines=11> */
[----:B------:R-:W-:-:S08]  /*2340*/  @P3 VIADD R21, R12, 0x2 ;  /* 0x000000020c153836 */ /* 0x000fd00000000000 */
[C---:B------:R-:W-:Y:S02]  /*2350*/  @P4 VIADD R21, R12.reuse, 0x3 ;  /* 0x000000030c154836 */ /* 0x040fe40000000000 */
[----:B------:R-:W-:-:S07]  /*2360*/  VIADD R12, R12, 0x4 ;  /* 0x000000040c0c7836 */ /* 0x000fce0000000000 */
.L_x_16:
[----:B------:R-:W-:Y:S05]  /*2370*/  @!P0 BRA `(.L_x_12) ;  /* 0x0000000000408947 */ /* 0x000fea0003800000 */
[----:B------:R-:W1:Y:S01]  /*2380*/  LDC.64 R8, c[0x0][0x380] ;  /* 0x0000e000ff087b82 */ /* 0x000e620000000a00 */
[----:B0-----:R-:W-:Y:S02]  /*2390*/  IMAD.MOV R4, RZ, RZ, -R0 ;  /* 0x000000ffff047224 */ /* 0x001fe400078e0a00 */
[----:B------:R-:W-:-:S07]  /*23a0*/  IMAD R0, R12, UR5, RZ ;  /* 0x000000050c007c24 */ /* 0x000fce000f8e02ff */
.L_x_17:
[----:B------:R-:W-:-:S04]  /*23b0*/  IADD3 R3, P0, PT, R0, R11, RZ ;  /* 0x0000000b00037210 */ /* 0x000fc80007f1e0ff */
[----:B------:R-:W-:Y:S02]  /*23c0*/  LEA.HI.X.SX32 R6, R0, R10, 0x1, P0 ;  /* 0x0000000a00067211 */ /* 0x000fe400000f0eff */
[----:B-1----:R-:W-:-:S04]  /*23d0*/  LEA R2, P0, R3, R8, 0x2 ;  /* 0x0000000803027211 */ /* 0x002fc800078010ff */
[----:B------:R-:W-:-:S06]  /*23e0*/  LEA.HI.X R3, R3, R9, R6, 0x2, P0 ;  /* 0x0000000903037211 */ /* 0x000fcc00000f1406 */
[----:B------:R-:W2:Y:S01]  /*23f0*/  LDG.E R3, desc[UR12][R2.64] ;  /* 0x0000000c02037981 */ /* 0x000ea2000c1e1900 */
[----:B------:R-:W-:Y:S02]  /*2400*/  VIADD R4, R4, 0x1 ;  /* 0x0000000104047836 */ /* 0x000fe40000000000 */
[----:B------:R-:W-:-:S03]  /*2410*/  VIADD R0, R0, UR5 ;  /* 0x0000000500007c36 */ /* 0x000fc60008000000 */
[----:B------:R-:W-:Y:S02]  /*2420*/  ISETP.NE.AND P1, PT, R4, RZ, PT ;  /* 0x000000ff0400720c */ /* 0x000fe40003f25270 */
[----:B--2---:R-:W-:-:S04]  /*2430*/  FSETP.GT.AND P0, PT, R3, R22, PT ;  /* 0x000000160300720b */ /* 0x004fc80003f04000 */
[C---:B------:R-:W-:Y:S01]  /*2440*/  SEL R21, R12.reuse, R21, P0 ;  /* 0x000000150c157207 */ /* 0x040fe20000000000 */
[----:B------:R-:W-:Y:S01]  /*2450*/  VIADD R12, R12, 0x1 ;  /* 0x000000010c0c7836 */ /* 0x000fe20000000000 */
[----:B------:R-:W-:-:S05]  /*2460*/  FSEL R22, R3, R22, P0 ;  /* 0x0000001603167208 */ /* 0x000fca0000000000 */
[----:B------:R-:W-:Y:S05]  /*2470*/  @P1 BRA `(.L_x_17) ;  /* 0xfffffffc00cc1947 */ /* 0x000fea000383ffff */
.L_x_12:
[----:B------:R-:W1:Y:S01]  /*2480*/  LDC.64 R2, c[0x0][0x390] ;  /* 0x0000e400ff027b82 */ /* 0x000e620000000a00 */
[----:B------:R-:W-:-:S06]  /*2490*/  UIMAD UR5, UR4, UR5, UR6 ;  /* 0x00000005040572a4 */ /* 0x000fcc000f8e0206 */
[----:B0-----:R-:W-:-:S04]  /*24a0*/  IMAD.U32 R5, RZ, RZ, UR5 ;  /* 0x00000005ff057e24 */ /* 0x001fc8000f8e00ff */
[----:B-1----:R-:W-:-:S05]  /*24b0*/  IMAD.WIDE.U32 R2, R5, 0x4, R2 ;  /* 0x0000000405027825 */ /* 0x002fca00078e0002 */
[----:B------:R-:W-:Y:S01]  /*24c0*/  STG.E desc[UR12][R2.64], R21 ;  /* 0x0000001502007986 */ /* 0x000fe2000c10190c */
[----:B------:R-:W-:Y:S05]  /*24d0*/  EXIT ;  /* 0x000000000000794d */ /* 0x000fea0003800000 */
.L_x_18:
[----:B------:R-:W-:-:S00]  /*24e0*/  BRA `(.L_x_18) ;  /* 0xfffffffc00fc7947 */ /* 0x000fc0000383ffff */
[----:B------:R-:W-:-:S00]  /*24f0*/  NOP ;  /* 0x0000000000007918 */ /* 0x000fc00000000000 */
        /* <DEDUP_REMOVED lines=8> */
.L_x_19:


//--------------------- .nv.shared.reserved.0     --------------------------
	.section	.nv.shared.reserved.0,"aw",@nobits
	.weak		__nv_reservedSMEM_offset_0_alias
	.size		__nv_reservedSMEM_offset_0_alias, 0, 64
	.other		__nv_reservedSMEM_offset_0_alias,@"STO_CUDA_RESERVED_SHARED STV_DEFAULT"
__nv_reservedSMEM_offset_0_alias:
	.zero		0
	.zero		64


//--------------------- .nv.constant0._Z13argmax_kernelPKfiPiPKii --------------------------
	.section	.nv.constant0._Z13argmax_kernelPKfiPiPKii,"a",@progbits
	.sectionflags	@""
	.align	4
.nv.constant0._Z13argmax_kernelPKfiPiPKii:
	.zero		932


//--------------------- SYMBOLS --------------------------

	.type		.nv.reservedSmem.offset0,@object
	.size		.nv.reservedSmem.offset0,0x4
